//
// Generated by NVIDIA NVVM Compiler
//
// Compiler Build ID: CL-36424714
// Cuda compilation tools, release 13.0, V13.0.88
// Based on NVVM 20.0.0
//

.version 9.0
.target sm_100
.address_size 64

	// .globl	_Z10inc_kernelPiii
.extern .shared .align 16 .b8 temp[];

.visible .entry _Z10inc_kernelPiii(
	.param .u64 .ptr .align 1 _Z10inc_kernelPiii_param_0,
	.param .u32 _Z10inc_kernelPiii_param_1,
	.param .u32 _Z10inc_kernelPiii_param_2
)
{
	.reg .pred 	%p<3>;
	.reg .b32 	%r<13>;
	.reg .b64 	%rd<5>;

	ld.param.u64 	%rd2, [_Z10inc_kernelPiii_param_0];
	ld.param.u32 	%r6, [_Z10inc_kernelPiii_param_1];
	ld.param.u32 	%r7, [_Z10inc_kernelPiii_param_2];
	mov.u32 	%r8, %tid.x;
	mov.u32 	%r1, %ntid.x;
	mov.u32 	%r9, %ctaid.x;
	mad.lo.s32 	%r12, %r1, %r9, %r8;
	setp.ge.u32 	%p1, %r12, %r7;
	@%p1 bra 	$L__BB0_3;
	mov.u32 	%r10, %nctaid.x;
	mul.lo.s32 	%r3, %r1, %r10;
	cvta.to.global.u64 	%rd1, %rd2;
$L__BB0_2:
	add.s32 	%r11, %r12, %r6;
	mul.wide.u32 	%rd3, %r12, 4;
	add.s64 	%rd4, %rd1, %rd3;
	st.global.u32 	[%rd4], %r11;
	add.s32 	%r12, %r12, %r3;
	setp.lt.u32 	%p2, %r12, %r7;
	@%p2 bra 	$L__BB0_2;
$L__BB0_3:
	ret;

}
	// .globl	_Z16sum_kernel_blockPiS_i
.visible .entry _Z16sum_kernel_blockPiS_i(
	.param .u64 .ptr .align 1 _Z16sum_kernel_blockPiS_i_param_0,
	.param .u64 .ptr .align 1 _Z16sum_kernel_blockPiS_i_param_1,
	.param .u32 _Z16sum_kernel_blockPiS_i_param_2
)
{
	.reg .pred 	%p<7>;
	.reg .b32 	%r<56>;
	.reg .b64 	%rd<7>;

	ld.param.u64 	%rd2, [_Z16sum_kernel_blockPiS_i_param_0];
	ld.param.u64 	%rd3, [_Z16sum_kernel_blockPiS_i_param_1];
	ld.param.u32 	%r22, [_Z16sum_kernel_blockPiS_i_param_2];
	mov.u32 	%r1, %tid.x;
	mov.u32 	%r2, %ntid.x;
	mov.u32 	%r23, %ctaid.x;
	mad.lo.s32 	%r49, %r2, %r23, %r1;
	shr.s32 	%r24, %r22, 31;
	shr.u32 	%r25, %r24, 30;
	add.s32 	%r26, %r22, %r25;
	shr.s32 	%r4, %r26, 2;
	setp.ge.s32 	%p1, %r49, %r4;
	mov.b32 	%r54, 0;
	@%p1 bra 	$L__BB1_3;
	mov.u32 	%r28, %nctaid.x;
	mul.lo.s32 	%r5, %r2, %r28;
	cvta.to.global.u64 	%rd1, %rd3;
	mov.b32 	%r54, 0;
$L__BB1_2:
	mul.wide.s32 	%rd4, %r49, 16;
	add.s64 	%rd5, %rd1, %rd4;
	ld.global.v4.u32 	{%r29, %r30, %r31, %r32}, [%rd5];
	add.s32 	%r33, %r29, %r54;
	add.s32 	%r34, %r33, %r30;
	add.s32 	%r35, %r34, %r31;
	add.s32 	%r54, %r35, %r32;
	add.s32 	%r49, %r49, %r5;
	setp.lt.s32 	%p2, %r49, %r4;
	@%p2 bra 	$L__BB1_2;
$L__BB1_3:
	mov.u32 	%r36, %tid.y;
	mov.u32 	%r37, %tid.z;
	mov.u32 	%r38, %ntid.y;
	mad.lo.s32 	%r39, %r37, %r38, %r36;
	mul.lo.s32 	%r11, %r39, %r2;
	add.s32 	%r12, %r11, %r1;
	mul.lo.s32 	%r40, %r2, %r38;
	mov.u32 	%r41, %ntid.z;
	mul.lo.s32 	%r52, %r40, %r41;
	setp.lt.u32 	%p3, %r52, 2;
	@%p3 bra 	$L__BB1_8;
	shl.b32 	%r42, %r12, 2;
	mov.u32 	%r43, temp;
	add.s32 	%r14, %r43, %r42;
$L__BB1_5:
	shr.u32 	%r17, %r52, 1;
	st.shared.u32 	[%r14], %r54;
	barrier.sync 	0;
	setp.le.u32 	%p4, %r17, %r12;
	@%p4 bra 	$L__BB1_7;
	shl.b32 	%r44, %r17, 2;
	add.s32 	%r45, %r14, %r44;
	ld.shared.u32 	%r46, [%r45];
	add.s32 	%r54, %r46, %r54;
$L__BB1_7:
	barrier.sync 	0;
	setp.gt.u32 	%p5, %r52, 3;
	mov.u32 	%r52, %r17;
	@%p5 bra 	$L__BB1_5;
$L__BB1_8:
	or.b32  	%r47, %r11, %r1;
	setp.ne.s32 	%p6, %r47, 0;
	@%p6 bra 	$L__BB1_10;
	cvta.to.global.u64 	%rd6, %rd2;
	atom.global.add.u32 	%r48, [%rd6], %r54;
$L__BB1_10:
	ret;

}
	// .globl	_Z16whatisthread_sumPiS_i
.visible .entry _Z16whatisthread_sumPiS_i(
	.param .u64 .ptr .align 1 _Z16whatisthread_sumPiS_i_param_0,
	.param .u64 .ptr .align 1 _Z16whatisthread_sumPiS_i_param_1,
	.param .u32 _Z16whatisthread_sumPiS_i_param_2
)
{
	.reg .pred 	%p<3>;
	.reg .b32 	%r<29>;
	.reg .b64 	%rd<9>;

	ld.param.u64 	%rd2, [_Z16whatisthread_sumPiS_i_param_0];
	ld.param.u64 	%rd3, [_Z16whatisthread_sumPiS_i_param_1];
	ld.param.u32 	%r11, [_Z16whatisthread_sumPiS_i_param_2];
	mov.u32 	%r12, %tid.x;
	mov.u32 	%r1, %ntid.x;
	mov.u32 	%r13, %ctaid.x;
	mad.lo.s32 	%r2, %r1, %r13, %r12;
	shr.s32 	%r14, %r11, 31;
	shr.u32 	%r15, %r14, 30;
	add.s32 	%r16, %r11, %r15;
	shr.s32 	%r3, %r16, 2;
	setp.ge.s32 	%p1, %r2, %r3;
	mov.b32 	%r28, 0;
	@%p1 bra 	$L__BB2_3;
	mov.u32 	%r18, %nctaid.x;
	mul.lo.s32 	%r4, %r1, %r18;
	cvta.to.global.u64 	%rd1, %rd2;
	mov.b32 	%r28, 0;
	mov.u32 	%r26, %r2;
$L__BB2_2:
	mul.wide.s32 	%rd4, %r26, 16;
	add.s64 	%rd5, %rd1, %rd4;
	ld.global.v4.u32 	{%r19, %r20, %r21, %r22}, [%rd5];
	add.s32 	%r23, %r19, %r28;
	add.s32 	%r24, %r23, %r20;
	add.s32 	%r25, %r24, %r21;
	add.s32 	%r28, %r25, %r22;
	add.s32 	%r26, %r26, %r4;
	setp.lt.s32 	%p2, %r26, %r3;
	@%p2 bra 	$L__BB2_2;
$L__BB2_3:
	cvta.to.global.u64 	%rd6, %rd3;
	mul.wide.u32 	%rd7, %r2, 4;
	add.s64 	%rd8, %rd6, %rd7;
	st.global.u32 	[%rd8], %r28;
	ret;

}
	// .globl	_Z20sum_kernel_block_genPiS_i
.visible .entry _Z20sum_kernel_block_genPiS_i(
	.param .u64 .ptr .align 1 _Z20sum_kernel_block_genPiS_i_param_0,
	.param .u64 .ptr .align 1 _Z20sum_kernel_block_genPiS_i_param_1,
	.param .u32 _Z20sum_kernel_block_genPiS_i_param_2
)
{
	.reg .pred 	%p<16>;
	.reg .b32 	%r<199>;
	.reg .b64 	%rd<65>;

	ld.param.u64 	%rd2, [_Z20sum_kernel_block_genPiS_i_param_0];
	ld.param.u64 	%rd3, [_Z20sum_kernel_block_genPiS_i_param_1];
	ld.param.u32 	%r58, [_Z20sum_kernel_block_genPiS_i_param_2];
	cvta.to.global.u64 	%rd1, %rd3;
	mov.u32 	%r1, %tid.x;
	mov.u32 	%r2, %ntid.x;
	mov.u32 	%r60, %ctaid.x;
	mul.lo.s32 	%r3, %r2, %r60;
	add.s32 	%r4, %r3, %r1;
	shr.s32 	%r61, %r58, 31;
	shr.u32 	%r62, %r61, 30;
	add.s32 	%r63, %r58, %r62;
	shr.s32 	%r5, %r63, 2;
	setp.ge.s32 	%p1, %r4, %r5;
	mov.b32 	%r194, 0;
	@%p1 bra 	$L__BB3_3;
	mov.u32 	%r65, %nctaid.x;
	mul.lo.s32 	%r6, %r2, %r65;
	mov.b32 	%r194, 0;
	mov.u32 	%r176, %r4;
$L__BB3_2:
	mul.wide.s32 	%rd4, %r176, 16;
	add.s64 	%rd5, %rd1, %rd4;
	ld.global.v4.u32 	{%r66, %r67, %r68, %r69}, [%rd5];
	add.s32 	%r70, %r66, %r194;
	add.s32 	%r71, %r70, %r67;
	add.s32 	%r72, %r71, %r68;
	add.s32 	%r194, %r72, %r69;
	add.s32 	%r176, %r176, %r6;
	setp.lt.s32 	%p2, %r176, %r5;
	@%p2 bra 	$L__BB3_2;
$L__BB3_3:
	shl.b32 	%r12, %r5, 2;
	add.s32 	%r186, %r12, %r4;
	setp.ge.u32 	%p3, %r186, %r58;
	@%p3 bra 	$L__BB3_17;
	add.s32 	%r74, %r186, 4;
	max.u32 	%r75, %r58, %r74;
	not.b32 	%r76, %r3;
	add.s32 	%r77, %r75, %r76;
	add.s32 	%r78, %r1, %r12;
	sub.s32 	%r79, %r77, %r78;
	shr.u32 	%r80, %r79, 2;
	add.s32 	%r14, %r80, 1;
	and.b32  	%r15, %r14, 15;
	setp.lt.u32 	%p4, %r79, 60;
	@%p4 bra 	$L__BB3_8;
	add.s32 	%r180, %r186, 32;
	and.b32  	%r81, %r14, 2147483632;
	neg.s32 	%r179, %r81;
$L__BB3_6:
	.pragma "nounroll";
	add.s32 	%r82, %r180, -32;
	mul.wide.u32 	%rd6, %r82, 4;
	add.s64 	%rd7, %rd1, %rd6;
	ld.global.u32 	%r83, [%rd7];
	add.s32 	%r84, %r83, %r194;
	add.s32 	%r85, %r180, -28;
	mul.wide.u32 	%rd8, %r85, 4;
	add.s64 	%rd9, %rd1, %rd8;
	ld.global.u32 	%r86, [%rd9];
	add.s32 	%r87, %r86, %r84;
	add.s32 	%r88, %r180, -24;
	mul.wide.u32 	%rd10, %r88, 4;
	add.s64 	%rd11, %rd1, %rd10;
	ld.global.u32 	%r89, [%rd11];
	add.s32 	%r90, %r89, %r87;
	add.s32 	%r91, %r180, -20;
	mul.wide.u32 	%rd12, %r91, 4;
	add.s64 	%rd13, %rd1, %rd12;
	ld.global.u32 	%r92, [%rd13];
	add.s32 	%r93, %r92, %r90;
	add.s32 	%r94, %r180, -16;
	mul.wide.u32 	%rd14, %r94, 4;
	add.s64 	%rd15, %rd1, %rd14;
	ld.global.u32 	%r95, [%rd15];
	add.s32 	%r96, %r95, %r93;
	add.s32 	%r97, %r180, -12;
	mul.wide.u32 	%rd16, %r97, 4;
	add.s64 	%rd17, %rd1, %rd16;
	ld.global.u32 	%r98, [%rd17];
	add.s32 	%r99, %r98, %r96;
	add.s32 	%r100, %r180, -8;
	mul.wide.u32 	%rd18, %r100, 4;
	add.s64 	%rd19, %rd1, %rd18;
	ld.global.u32 	%r101, [%rd19];
	add.s32 	%r102, %r101, %r99;
	add.s32 	%r103, %r180, -4;
	mul.wide.u32 	%rd20, %r103, 4;
	add.s64 	%rd21, %rd1, %rd20;
	ld.global.u32 	%r104, [%rd21];
	add.s32 	%r105, %r104, %r102;
	add.s32 	%r106, %r180, 28;
	mul.wide.u32 	%rd22, %r180, 4;
	add.s64 	%rd23, %rd1, %rd22;
	ld.global.u32 	%r107, [%rd23];
	add.s32 	%r108, %r107, %r105;
	add.s32 	%r109, %r180, 4;
	mul.wide.u32 	%rd24, %r109, 4;
	add.s64 	%rd25, %rd1, %rd24;
	ld.global.u32 	%r110, [%rd25];
	add.s32 	%r111, %r110, %r108;
	add.s32 	%r112, %r180, 8;
	mul.wide.u32 	%rd26, %r112, 4;
	add.s64 	%rd27, %rd1, %rd26;
	ld.global.u32 	%r113, [%rd27];
	add.s32 	%r114, %r113, %r111;
	add.s32 	%r115, %r180, 12;
	mul.wide.u32 	%rd28, %r115, 4;
	add.s64 	%rd29, %rd1, %rd28;
	ld.global.u32 	%r116, [%rd29];
	add.s32 	%r117, %r116, %r114;
	add.s32 	%r118, %r180, 16;
	mul.wide.u32 	%rd30, %r118, 4;
	add.s64 	%rd31, %rd1, %rd30;
	ld.global.u32 	%r119, [%rd31];
	add.s32 	%r120, %r119, %r117;
	add.s32 	%r121, %r180, 20;
	mul.wide.u32 	%rd32, %r121, 4;
	add.s64 	%rd33, %rd1, %rd32;
	ld.global.u32 	%r122, [%rd33];
	add.s32 	%r123, %r122, %r120;
	add.s32 	%r124, %r180, 24;
	mul.wide.u32 	%rd34, %r124, 4;
	add.s64 	%rd35, %rd1, %rd34;
	ld.global.u32 	%r125, [%rd35];
	add.s32 	%r126, %r125, %r123;
	mul.wide.u32 	%rd36, %r106, 4;
	add.s64 	%rd37, %rd1, %rd36;
	ld.global.u32 	%r127, [%rd37];
	add.s32 	%r194, %r127, %r126;
	add.s32 	%r180, %r180, 64;
	add.s32 	%r179, %r179, 16;
	setp.ne.s32 	%p5, %r179, 0;
	@%p5 bra 	$L__BB3_6;
	add.s32 	%r186, %r180, -32;
$L__BB3_8:
	setp.eq.s32 	%p6, %r15, 0;
	@%p6 bra 	$L__BB3_17;
	and.b32  	%r28, %r14, 7;
	setp.lt.u32 	%p7, %r15, 8;
	@%p7 bra 	$L__BB3_11;
	mul.wide.u32 	%rd38, %r186, 4;
	add.s64 	%rd39, %rd1, %rd38;
	ld.global.u32 	%r129, [%rd39];
	add.s32 	%r130, %r129, %r194;
	add.s32 	%r131, %r186, 4;
	mul.wide.u32 	%rd40, %r131, 4;
	add.s64 	%rd41, %rd1, %rd40;
	ld.global.u32 	%r132, [%rd41];
	add.s32 	%r133, %r132, %r130;
	add.s32 	%r134, %r186, 8;
	mul.wide.u32 	%rd42, %r134, 4;
	add.s64 	%rd43, %rd1, %rd42;
	ld.global.u32 	%r135, [%rd43];
	add.s32 	%r136, %r135, %r133;
	add.s32 	%r137, %r186, 12;
	mul.wide.u32 	%rd44, %r137, 4;
	add.s64 	%rd45, %rd1, %rd44;
	ld.global.u32 	%r138, [%rd45];
	add.s32 	%r139, %r138, %r136;
	add.s32 	%r140, %r186, 16;
	mul.wide.u32 	%rd46, %r140, 4;
	add.s64 	%rd47, %rd1, %rd46;
	ld.global.u32 	%r141, [%rd47];
	add.s32 	%r142, %r141, %r139;
	add.s32 	%r143, %r186, 20;
	mul.wide.u32 	%rd48, %r143, 4;
	add.s64 	%rd49, %rd1, %rd48;
	ld.global.u32 	%r144, [%rd49];
	add.s32 	%r145, %r144, %r142;
	add.s32 	%r146, %r186, 24;
	mul.wide.u32 	%rd50, %r146, 4;
	add.s64 	%rd51, %rd1, %rd50;
	ld.global.u32 	%r147, [%rd51];
	add.s32 	%r148, %r147, %r145;
	add.s32 	%r149, %r186, 28;
	mul.wide.u32 	%rd52, %r149, 4;
	add.s64 	%rd53, %rd1, %rd52;
	ld.global.u32 	%r150, [%rd53];
	add.s32 	%r194, %r150, %r148;
	add.s32 	%r186, %r186, 32;
$L__BB3_11:
	setp.eq.s32 	%p8, %r28, 0;
	@%p8 bra 	$L__BB3_17;
	and.b32  	%r34, %r14, 3;
	setp.lt.u32 	%p9, %r28, 4;
	@%p9 bra 	$L__BB3_14;
	mul.wide.u32 	%rd54, %r186, 4;
	add.s64 	%rd55, %rd1, %rd54;
	ld.global.u32 	%r152, [%rd55];
	add.s32 	%r153, %r152, %r194;
	add.s32 	%r154, %r186, 4;
	mul.wide.u32 	%rd56, %r154, 4;
	add.s64 	%rd57, %rd1, %rd56;
	ld.global.u32 	%r155, [%rd57];
	add.s32 	%r156, %r155, %r153;
	add.s32 	%r157, %r186, 8;
	mul.wide.u32 	%rd58, %r157, 4;
	add.s64 	%rd59, %rd1, %rd58;
	ld.global.u32 	%r158, [%rd59];
	add.s32 	%r159, %r158, %r156;
	add.s32 	%r160, %r186, 12;
	mul.wide.u32 	%rd60, %r160, 4;
	add.s64 	%rd61, %rd1, %rd60;
	ld.global.u32 	%r161, [%rd61];
	add.s32 	%r194, %r161, %r159;
	add.s32 	%r186, %r186, 16;
$L__BB3_14:
	setp.eq.s32 	%p10, %r34, 0;
	@%p10 bra 	$L__BB3_17;
	neg.s32 	%r191, %r34;
$L__BB3_16:
	.pragma "nounroll";
	mul.wide.u32 	%rd62, %r186, 4;
	add.s64 	%rd63, %rd1, %rd62;
	ld.global.u32 	%r162, [%rd63];
	add.s32 	%r194, %r162, %r194;
	add.s32 	%r186, %r186, 4;
	add.s32 	%r191, %r191, 1;
	setp.ne.s32 	%p11, %r191, 0;
	@%p11 bra 	$L__BB3_16;
$L__BB3_17:
	mov.u32 	%r163, %tid.y;
	mov.u32 	%r164, %tid.z;
	mov.u32 	%r165, %ntid.y;
	mad.lo.s32 	%r166, %r164, %r165, %r163;
	mul.lo.s32 	%r48, %r166, %r2;
	add.s32 	%r49, %r48, %r1;
	mul.lo.s32 	%r167, %r2, %r165;
	mov.u32 	%r168, %ntid.z;
	mul.lo.s32 	%r195, %r167, %r168;
	setp.lt.u32 	%p12, %r195, 2;
	@%p12 bra 	$L__BB3_22;
	shl.b32 	%r169, %r49, 2;
	mov.u32 	%r170, temp;
	add.s32 	%r51, %r170, %r169;
$L__BB3_19:
	shr.u32 	%r54, %r195, 1;
	st.shared.u32 	[%r51], %r194;
	barrier.sync 	0;
	setp.le.u32 	%p13, %r54, %r49;
	@%p13 bra 	$L__BB3_21;
	shl.b32 	%r171, %r54, 2;
	add.s32 	%r172, %r51, %r171;
	ld.shared.u32 	%r173, [%r172];
	add.s32 	%r194, %r173, %r194;
$L__BB3_21:
	barrier.sync 	0;
	setp.gt.u32 	%p14, %r195, 3;
	mov.u32 	%r195, %r54;
	@%p14 bra 	$L__BB3_19;
$L__BB3_22:
	or.b32  	%r174, %r48, %r1;
	setp.ne.s32 	%p15, %r174, 0;
	@%p15 bra 	$L__BB3_24;
	cvta.to.global.u64 	%rd64, %rd2;
	atom.global.add.u32 	%r175, [%rd64], %r194;
$L__BB3_24:
	ret;

}
	// .globl	_Z15reduce_sum_testPiS_i
.visible .entry _Z15reduce_sum_testPiS_i(
	.param .u64 .ptr .align 1 _Z15reduce_sum_testPiS_i_param_0,
	.param .u64 .ptr .align 1 _Z15reduce_sum_testPiS_i_param_1,
	.param .u32 _Z15reduce_sum_testPiS_i_param_2
)
{
	.reg .pred 	%p<4>;
	.reg .b32 	%r<26>;
	.reg .b64 	%rd<11>;

	ld.param.u64 	%rd2, [_Z15reduce_sum_testPiS_i_param_0];
	ld.param.u64 	%rd3, [_Z15reduce_sum_testPiS_i_param_1];
	ld.param.u32 	%r24, [_Z15reduce_sum_testPiS_i_param_2];
	mov.u32 	%r11, %tid.x;
	mov.u32 	%r12, %ntid.x;
	mov.u32 	%r13, %ctaid.x;
	mad.lo.s32 	%r1, %r12, %r13, %r11;
	mov.u32 	%r14, %tid.y;
	mov.u32 	%r15, %tid.z;
	mov.u32 	%r16, %ntid.y;
	mad.lo.s32 	%r17, %r15, %r16, %r14;
	mad.lo.s32 	%r2, %r17, %r12, %r11;
	mul.lo.s32 	%r18, %r12, %r16;
	mov.u32 	%r19, %ntid.z;
	mul.lo.s32 	%r22, %r18, %r19;
	setp.lt.u32 	%p1, %r22, 2;
	@%p1 bra 	$L__BB4_5;
	shl.b32 	%r20, %r2, 2;
	cvt.u64.u32 	%rd4, %r20;
	cvta.to.global.u64 	%rd5, %rd3;
	add.s64 	%rd1, %rd5, %rd4;
$L__BB4_2:
	shr.u32 	%r6, %r22, 1;
	st.global.u32 	[%rd1], %r24;
	barrier.sync 	0;
	setp.le.u32 	%p2, %r6, %r2;
	@%p2 bra 	$L__BB4_4;
	mul.wide.u32 	%rd6, %r6, 4;
	add.s64 	%rd7, %rd1, %rd6;
	ld.global.u32 	%r21, [%rd7];
	add.s32 	%r24, %r21, %r24;
$L__BB4_4:
	barrier.sync 	0;
	setp.gt.u32 	%p3, %r22, 3;
	mov.u32 	%r22, %r6;
	@%p3 bra 	$L__BB4_2;
$L__BB4_5:
	cvta.to.global.u64 	%rd8, %rd2;
	mul.wide.u32 	%rd9, %r1, 4;
	add.s64 	%rd10, %rd8, %rd9;
	st.global.u32 	[%rd10], %r24;
	ret;

}


// ===== COMPILED SASS (sm_100) =====

	.target	sm_100

	.elftype	@"ET_EXEC"


//--------------------- .note.nv.tkinfo           --------------------------
	.section	.note.nv.tkinfo,"",@"SHT_NOTE"
	.sectionflags	@"SHF_NOTE_NV_TKINFO"
	.tkinfo
        /*0018*/ 	.word	0x00000002
        /*0030*/ 	.string	""
        /*0030*/ 	.string	"ptxas"
        /*0030*/ 	.string	"Cuda compilation tools, release 13.0, V13.0.88"
        /*0030*/ 	.string	"Build cuda_13.0.r13.0/compiler.36424714_0"
        /*0030*/ 	.string	"-arch sm_100 -m 64 "



//--------------------- .note.nv.cuinfo           --------------------------
	.section	.note.nv.cuinfo,"",@"SHT_NOTE"
	.sectionflags	@"SHF_NOTE_NV_CUINFO"
        /*0018*/ 	.short	0x0002
        /*001a*/ 	.short	0x0064
        /*001c*/ 	.short	0x0082
	.zero		2


//--------------------- .nv.info                  --------------------------
	.section	.nv.info,"",@"SHT_CUDA_INFO"
	.align	4


	//----- nvinfo : EIATTR_REGCOUNT
	.align		4
        /*0000*/ 	.byte	0x04, 0x2f
        /*0002*/ 	.short	(.L_1 - .L_0)
	.align		4
.L_0:
        /*0004*/ 	.word	index@(_Z10inc_kernelPiii)
        /*0008*/ 	.word	0x0000000a


	//----- nvinfo : EIATTR_FRAME_SIZE
	.align		4
.L_1:
        /*000c*/ 	.byte	0x04, 0x11
        /*000e*/ 	.short	(.L_3 - .L_2)
	.align		4
.L_2:
        /*0010*/ 	.word	index@(_Z10inc_kernelPiii)
        /*0014*/ 	.word	0x00000000


	//----- nvinfo : EIATTR_REGCOUNT
	.align		4
.L_3:
        /*0018*/ 	.byte	0x04, 0x2f
        /*001a*/ 	.short	(.L_5 - .L_4)
	.align		4
.L_4:
        /*001c*/ 	.word	index@(_Z16sum_kernel_blockPiS_i)
        /*0020*/ 	.word	0x00000010


	//----- nvinfo : EIATTR_FRAME_SIZE
	.align		4
.L_5:
        /*0024*/ 	.byte	0x04, 0x11
        /*0026*/ 	.short	(.L_7 - .L_6)
	.align		4
.L_6:
        /*0028*/ 	.word	index@(_Z16sum_kernel_blockPiS_i)
        /*002c*/ 	.word	0x00000000


	//----- nvinfo : EIATTR_REGCOUNT
	.align		4
.L_7:
        /*0030*/ 	.byte	0x04, 0x2f
        /*0032*/ 	.short	(.L_9 - .L_8)
	.align		4
.L_8:
        /*0034*/ 	.word	index@(_Z16whatisthread_sumPiS_i)
        /*0038*/ 	.word	0x00000010


	//----- nvinfo : EIATTR_FRAME_SIZE
	.align		4
.L_9:
        /*003c*/ 	.byte	0x04, 0x11
        /*003e*/ 	.short	(.L_11 - .L_10)
	.align		4
.L_10:
        /*0040*/ 	.word	index@(_Z16whatisthread_sumPiS_i)
        /*0044*/ 	.word	0x00000000


	//----- nvinfo : EIATTR_REGCOUNT
	.align		4
.L_11:
        /*0048*/ 	.byte	0x04, 0x2f
        /*004a*/ 	.short	(.L_13 - .L_12)
	.align		4
.L_12:
        /*004c*/ 	.word	index@(_Z20sum_kernel_block_genPiS_i)
        /*0050*/ 	.word	0x00000020


	//----- nvinfo : EIATTR_FRAME_SIZE
	.align		4
.L_13:
        /*0054*/ 	.byte	0x04, 0x11
        /*0056*/ 	.short	(.L_15 - .L_14)
	.align		4
.L_14:
        /*0058*/ 	.word	index@(_Z20sum_kernel_block_genPiS_i)
        /*005c*/ 	.word	0x00000000


	//----- nvinfo : EIATTR_REGCOUNT
	.align		4
.L_15:
        /*0060*/ 	.byte	0x04, 0x2f
        /*0062*/ 	.short	(.L_17 - .L_16)
	.align		4
.L_16:
        /*0064*/ 	.word	index@(_Z15reduce_sum_testPiS_i)
        /*0068*/ 	.word	0x0000000e


	//----- nvinfo : EIATTR_FRAME_SIZE
	.align		4
.L_17:
        /*006c*/ 	.byte	0x04, 0x11
        /*006e*/ 	.short	(.L_19 - .L_18)
	.align		4
.L_18:
        /*0070*/ 	.word	index@(_Z15reduce_sum_testPiS_i)
        /*0074*/ 	.word	0x00000000


	//----- nvinfo : EIATTR_MIN_STACK_SIZE
	.align		4
.L_19:
        /*0078*/ 	.byte	0x04, 0x12
        /*007a*/ 	.short	(.L_21 - .L_20)
	.align		4
.L_20:
        /*007c*/ 	.word	index@(_Z15reduce_sum_testPiS_i)
        /*0080*/ 	.word	0x00000000


	//----- nvinfo : EIATTR_MIN_STACK_SIZE
	.align		4
.L_21:
        /*0084*/ 	.byte	0x04, 0x12
        /*0086*/ 	.short	(.L_23 - .L_22)
	.align		4
.L_22:
        /*0088*/ 	.word	index@(_Z20sum_kernel_block_genPiS_i)
        /*008c*/ 	.word	0x00000000


	//----- nvinfo : EIATTR_MIN_STACK_SIZE
	.align		4
.L_23:
        /*0090*/ 	.byte	0x04, 0x12
        /*0092*/ 	.short	(.L_25 - .L_24)
	.align		4
.L_24:
        /*0094*/ 	.word	index@(_Z16whatisthread_sumPiS_i)
        /*0098*/ 	.word	0x00000000


	//----- nvinfo : EIATTR_MIN_STACK_SIZE
	.align		4
.L_25:
        /*009c*/ 	.byte	0x04, 0x12
        /*009e*/ 	.short	(.L_27 - .L_26)
	.align		4
.L_26:
        /*00a0*/ 	.word	index@(_Z16sum_kernel_blockPiS_i)
        /*00a4*/ 	.word	0x00000000


	//----- nvinfo : EIATTR_MIN_STACK_SIZE
	.align		4
.L_27:
        /*00a8*/ 	.byte	0x04, 0x12
        /*00aa*/ 	.short	(.L_29 - .L_28)
	.align		4
.L_28:
        /*00ac*/ 	.word	index@(_Z10inc_kernelPiii)
        /*00b0*/ 	.word	0x00000000
.L_29:


//--------------------- .nv.compat                --------------------------
	.section	.nv.compat,"",@"SHT_CUDA_COMPAT_INFO"
	.align	4
        /*0000*/ 	.byte	0x02, 0x09, 0x00, 0x00, 0x02, 0x02, 0x01, 0x00, 0x02, 0x05, 0x05, 0x00, 0x03, 0x07, 0x01, 0x01
        /*0010*/ 	.byte	0x02, 0x03, 0x00, 0x00, 0x02, 0x06, 0x01, 0x00, 0x04, 0x0b, 0x08, 0x00, 0x09, 0x00, 0x00, 0x00
        /*0020*/ 	.byte	0x00, 0x00, 0x00, 0x00


//--------------------- .nv.info._Z15reduce_sum_testPiS_i --------------------------
	.section	.nv.info._Z15reduce_sum_testPiS_i,"",@"SHT_CUDA_INFO"
	.sectionflags	@""
	.align	4


	//----- nvinfo : EIATTR_CUDA_API_VERSION
	.align		4
        /*0000*/ 	.byte	0x04, 0x37
        /*0002*/ 	.short	(.L_31 - .L_30)
.L_30:
        /*0004*/ 	.word	0x00000082


	//----- nvinfo : EIATTR_KPARAM_INFO
	.align		4
.L_31:
        /*0008*/ 	.byte	0x04, 0x17
        /*000a*/ 	.short	(.L_33 - .L_32)
.L_32:
        /*000c*/ 	.word	0x00000000
        /*0010*/ 	.short	0x0002
        /*0012*/ 	.short	0x0010
        /*0014*/ 	.byte	0x00, 0xf0, 0x11, 0x00


	//----- nvinfo : EIATTR_KPARAM_INFO
	.align		4
.L_33:
        /*0018*/ 	.byte	0x04, 0x17
        /*001a*/ 	.short	(.L_35 - .L_34)
.L_34:
        /*001c*/ 	.word	0x00000000
        /*0020*/ 	.short	0x0001
        /*0022*/ 	.short	0x0008
        /*0024*/ 	.byte	0x00, 0xf5, 0x21, 0x00


	//----- nvinfo : EIATTR_KPARAM_INFO
	.align		4
.L_35:
        /*0028*/ 	.byte	0x04, 0x17
        /*002a*/ 	.short	(.L_37 - .L_36)
.L_36:
        /*002c*/ 	.word	0x00000000
        /*0030*/ 	.short	0x0000
        /*0032*/ 	.short	0x0000
        /*0034*/ 	.byte	0x00, 0xf5, 0x21, 0x00


	//----- nvinfo : EIATTR_SPARSE_MMA_MASK
	.align		4
.L_37:
        /*0038*/ 	.byte	0x03, 0x50
        /*003a*/ 	.short	0x0000


	//----- nvinfo : EIATTR_MAXREG_COUNT
	.align		4
        /*003c*/ 	.byte	0x03, 0x1b
        /*003e*/ 	.short	0x00ff


	//----- nvinfo : EIATTR_NUM_BARRIERS
	.align		4
        /*0040*/ 	.byte	0x02, 0x4c
        /*0042*/ 	.byte	0x01
	.zero		1


	//----- nvinfo : EIATTR_MERCURY_ISA_VERSION
	.align		4
        /*0044*/ 	.byte	0x03, 0x5f
        /*0046*/ 	.short	0x0101


	//----- nvinfo : EIATTR_COOP_GROUP_MASK_REGIDS
	.align		4
        /*0048*/ 	.byte	0x04, 0x29
        /*004a*/ 	.short	(.L_39 - .L_38)


	//   ....[0]....
.L_38:
        /*004c*/ 	.word	0xffffffff


	//   ....[1]....
        /*0050*/ 	.word	0xffffffff


	//----- nvinfo : EIATTR_COOP_GROUP_INSTR_OFFSETS
	.align		4
.L_39:
        /*0054*/ 	.byte	0x04, 0x28
        /*0056*/ 	.short	(.L_41 - .L_40)


	//   ....[0]....
.L_40:
        /*0058*/ 	.word	0x00000190


	//   ....[1]....
        /*005c*/ 	.word	0x00000200


	//----- nvinfo : EIATTR_VRC_CTA_INIT_COUNT
	.align		4
.L_41:
        /*0060*/ 	.byte	0x02, 0x4a
	.zero		1
	.zero		1


	//----- nvinfo : EIATTR_EXIT_INSTR_OFFSETS
	.align		4
        /*0064*/ 	.byte	0x04, 0x1c
        /*0066*/ 	.short	(.L_43 - .L_42)


	//   ....[0]....
.L_42:
        /*0068*/ 	.word	0x00000270


	//----- nvinfo : EIATTR_CRS_STACK_SIZE
	.align		4
.L_43:
        /*006c*/ 	.byte	0x04, 0x1e
        /*006e*/ 	.short	(.L_45 - .L_44)
.L_44:
        /*0070*/ 	.word	0x00000000


	//----- nvinfo : EIATTR_CBANK_PARAM_SIZE
	.align		4
.L_45:
        /*0074*/ 	.byte	0x03, 0x19
        /*0076*/ 	.short	0x0014


	//----- nvinfo : EIATTR_PARAM_CBANK
	.align		4
        /*0078*/ 	.byte	0x04, 0x0a
        /*007a*/ 	.short	(.L_47 - .L_46)
	.align		4
.L_46:
        /*007c*/ 	.word	index@(.nv.constant0._Z15reduce_sum_testPiS_i)
        /*0080*/ 	.short	0x0380
        /*0082*/ 	.short	0x0014


	//----- nvinfo : EIATTR_SW_WAR
	.align		4
.L_47:
        /*0084*/ 	.byte	0x04, 0x36
        /*0086*/ 	.short	(.L_49 - .L_48)
.L_48:
        /*0088*/ 	.word	0x00000008
.L_49:


//--------------------- .nv.info._Z20sum_kernel_block_genPiS_i --------------------------
	.section	.nv.info._Z20sum_kernel_block_genPiS_i,"",@"SHT_CUDA_INFO"
	.sectionflags	@""
	.align	4


	//----- nvinfo : EIATTR_CUDA_API_VERSION
	.align		4
        /*0000*/ 	.byte	0x04, 0x37
        /*0002*/ 	.short	(.L_51 - .L_50)
.L_50:
        /*0004*/ 	.word	0x00000082


	//----- nvinfo : EIATTR_KPARAM_INFO
	.align		4
.L_51:
        /*0008*/ 	.byte	0x04, 0x17
        /*000a*/ 	.short	(.L_53 - .L_52)
.L_52:
        /*000c*/ 	.word	0x00000000
        /*0010*/ 	.short	0x0002
        /*0012*/ 	.short	0x0010
        /*0014*/ 	.byte	0x00, 0xf0, 0x11, 0x00


	//----- nvinfo : EIATTR_KPARAM_INFO
	.align		4
.L_53:
        /*0018*/ 	.byte	0x04, 0x17
        /*001a*/ 	.short	(.L_55 - .L_54)
.L_54:
        /*001c*/ 	.word	0x00000000
        /*0020*/ 	.short	0x0001
        /*0022*/ 	.short	0x0008
        /*0024*/ 	.byte	0x00, 0xf5, 0x21, 0x00


	//----- nvinfo : EIATTR_KPARAM_INFO
	.align		4
.L_55:
        /*0028*/ 	.byte	0x04, 0x17
        /*002a*/ 	.short	(.L_57 - .L_56)
.L_56:
        /*002c*/ 	.word	0x00000000
        /*0030*/ 	.short	0x0000
        /*0032*/ 	.short	0x0000
        /*0034*/ 	.byte	0x00, 0xf5, 0x21, 0x00


	//----- nvinfo : EIATTR_SPARSE_MMA_MASK
	.align		4
.L_57:
        /*0038*/ 	.byte	0x03, 0x50
        /*003a*/ 	.short	0x0000


	//----- nvinfo : EIATTR_MAXREG_COUNT
	.align		4
        /*003c*/ 	.byte	0x03, 0x1b
        /*003e*/ 	.short	0x00ff


	//----- nvinfo : EIATTR_NUM_BARRIERS
	.align		4
        /*0040*/ 	.byte	0x02, 0x4c
        /*0042*/ 	.byte	0x01
	.zero		1


	//----- nvinfo : EIATTR_MERCURY_ISA_VERSION
	.align		4
        /*0044*/ 	.byte	0x03, 0x5f
        /*0046*/ 	.short	0x0101


	//----- nvinfo : EIATTR_INT_WARP_WIDE_INSTR_OFFSETS
	.align		4
        /*0048*/ 	.byte	0x04, 0x31
        /*004a*/ 	.short	(.L_59 - .L_58)


	//   ....[0]....
.L_58:
        /*004c*/ 	.word	0x00000d10


	//   ....[1]....
        /*0050*/ 	.word	0x00000d30


	//----- nvinfo : EIATTR_COOP_GROUP_MASK_REGIDS
	.align		4
.L_59:
        /*0054*/ 	.byte	0x04, 0x29
        /*0056*/ 	.short	(.L_61 - .L_60)


	//   ....[0]....
.L_60:
        /*0058*/ 	.word	0xffffffff


	//   ....[1]....
        /*005c*/ 	.word	0xffffffff


	//----- nvinfo : EIATTR_COOP_GROUP_INSTR_OFFSETS
	.align		4
.L_61:
        /*0060*/ 	.byte	0x04, 0x28
        /*0062*/ 	.short	(.L_63 - .L_62)


	//   ....[0]....
.L_62:
        /*0064*/ 	.word	0x00000c60


	//   ....[1]....
        /*0068*/ 	.word	0x00000cd0


	//----- nvinfo : EIATTR_VRC_CTA_INIT_COUNT
	.align		4
.L_63:
        /*006c*/ 	.byte	0x02, 0x4a
	.zero		1
	.zero		1


	//----- nvinfo : EIATTR_EXIT_INSTR_OFFSETS
	.align		4
        /*0070*/ 	.byte	0x04, 0x1c
        /*0072*/ 	.short	(.L_65 - .L_64)


	//   ....[0]....
.L_64:
        /*0074*/ 	.word	0x00000cf0


	//   ....[1]....
        /*0078*/ 	.word	0x00000d80


	//----- nvinfo : EIATTR_CRS_STACK_SIZE
	.align		4
.L_65:
        /*007c*/ 	.byte	0x04, 0x1e
        /*007e*/ 	.short	(.L_67 - .L_66)
.L_66:
        /*0080*/ 	.word	0x00000000


	//----- nvinfo : EIATTR_CBANK_PARAM_SIZE
	.align		4
.L_67:
        /*0084*/ 	.byte	0x03, 0x19
        /*0086*/ 	.short	0x0014


	//----- nvinfo : EIATTR_PARAM_CBANK
	.align		4
        /*0088*/ 	.byte	0x04, 0x0a
        /*008a*/ 	.short	(.L_69 - .L_68)
	.align		4
.L_68:
        /*008c*/ 	.word	index@(.nv.constant0._Z20sum_kernel_block_genPiS_i)
        /*0090*/ 	.short	0x0380
        /*0092*/ 	.short	0x0014


	//----- nvinfo : EIATTR_SW_WAR
	.align		4
.L_69:
        /*0094*/ 	.byte	0x04, 0x36
        /*0096*/ 	.short	(.L_71 - .L_70)
.L_70:
        /*0098*/ 	.word	0x00000008
.L_71:


//--------------------- .nv.info._Z16whatisthread_sumPiS_i --------------------------
	.section	.nv.info._Z16whatisthread_sumPiS_i,"",@"SHT_CUDA_INFO"
	.sectionflags	@""
	.align	4


	//----- nvinfo : EIATTR_CUDA_API_VERSION
	.align		4
        /*0000*/ 	.byte	0x04, 0x37
        /*0002*/ 	.short	(.L_73 - .L_72)
.L_72:
        /*0004*/ 	.word	0x00000082


	//----- nvinfo : EIATTR_KPARAM_INFO
	.align		4
.L_73:
        /*0008*/ 	.byte	0x04, 0x17
        /*000a*/ 	.short	(.L_75 - .L_74)
.L_74:
        /*000c*/ 	.word	0x00000000
        /*0010*/ 	.short	0x0002
        /*0012*/ 	.short	0x0010
        /*0014*/ 	.byte	0x00, 0xf0, 0x11, 0x00


	//----- nvinfo : EIATTR_KPARAM_INFO
	.align		4
.L_75:
        /*0018*/ 	.byte	0x04, 0x17
        /*001a*/ 	.short	(.L_77 - .L_76)
.L_76:
        /*001c*/ 	.word	0x00000000
        /*0020*/ 	.short	0x0001
        /*0022*/ 	.short	0x0008
        /*0024*/ 	.byte	0x00, 0xf5, 0x21, 0x00


	//----- nvinfo : EIATTR_KPARAM_INFO
	.align		4
.L_77:
        /*0028*/ 	.byte	0x04, 0x17
        /*002a*/ 	.short	(.L_79 - .L_78)
.L_78:
        /*002c*/ 	.word	0x00000000
        /*0030*/ 	.short	0x0000
        /*0032*/ 	.short	0x0000
        /*0034*/ 	.byte	0x00, 0xf5, 0x21, 0x00


	//----- nvinfo : EIATTR_SPARSE_MMA_MASK
	.align		4
.L_79:
        /*0038*/ 	.byte	0x03, 0x50
        /*003a*/ 	.short	0x0000


	//----- nvinfo : EIATTR_MAXREG_COUNT
	.align		4
        /*003c*/ 	.byte	0x03, 0x1b
        /*003e*/ 	.short	0x00ff


	//----- nvinfo : EIATTR_MERCURY_ISA_VERSION
	.align		4
        /*0040*/ 	.byte	0x03, 0x5f
        /*0042*/ 	.short	0x0101


	//----- nvinfo : EIATTR_VRC_CTA_INIT_COUNT
	.align		4
        /*0044*/ 	.byte	0x02, 0x4a
	.zero		1
	.zero		1


	//----- nvinfo : EIATTR_EXIT_INSTR_OFFSETS
	.align		4
        /*0048*/ 	.byte	0x04, 0x1c
        /*004a*/ 	.short	(.L_81 - .L_80)


	//   ....[0]....
.L_80:
        /*004c*/ 	.word	0x000001e0


	//----- nvinfo : EIATTR_CRS_STACK_SIZE
	.align		4
.L_81:
        /*0050*/ 	.byte	0x04, 0x1e
        /*0052*/ 	.short	(.L_83 - .L_82)
.L_82:
        /*0054*/ 	.word	0x00000000


	//----- nvinfo : EIATTR_CBANK_PARAM_SIZE
	.align		4
.L_83:
        /*0058*/ 	.byte	0x03, 0x19
        /*005a*/ 	.short	0x0014


	//----- nvinfo : EIATTR_PARAM_CBANK
	.align		4
        /*005c*/ 	.byte	0x04, 0x0a
        /*005e*/ 	.short	(.L_85 - .L_84)
	.align		4
.L_84:
        /*0060*/ 	.word	index@(.nv.constant0._Z16whatisthread_sumPiS_i)
        /*0064*/ 	.short	0x0380
        /*0066*/ 	.short	0x0014


	//----- nvinfo : EIATTR_SW_WAR
	.align		4
.L_85:
        /*0068*/ 	.byte	0x04, 0x36
        /*006a*/ 	.short	(.L_87 - .L_86)
.L_86:
        /*006c*/ 	.word	0x00000008
.L_87:


//--------------------- .nv.info._Z16sum_kernel_blockPiS_i --------------------------
	.section	.nv.info._Z16sum_kernel_blockPiS_i,"",@"SHT_CUDA_INFO"
	.sectionflags	@""
	.align	4


	//----- nvinfo : EIATTR_CUDA_API_VERSION
	.align		4
        /*0000*/ 	.byte	0x04, 0x37
        /*0002*/ 	.short	(.L_89 - .L_88)
.L_88:
        /*0004*/ 	.word	0x00000082


	//----- nvinfo : EIATTR_KPARAM_INFO
	.align		4
.L_89:
        /*0008*/ 	.byte	0x04, 0x17
        /*000a*/ 	.short	(.L_91 - .L_90)
.L_90:
        /*000c*/ 	.word	0x00000000
        /*0010*/ 	.short	0x0002
        /*0012*/ 	.short	0x0010
        /*0014*/ 	.byte	0x00, 0xf0, 0x11, 0x00


	//----- nvinfo : EIATTR_KPARAM_INFO
	.align		4
.L_91:
        /*0018*/ 	.byte	0x04, 0x17
        /*001a*/ 	.short	(.L_93 - .L_92)
.L_92:
        /*001c*/ 	.word	0x00000000
        /*0020*/ 	.short	0x0001
        /*0022*/ 	.short	0x0008
        /*0024*/ 	.byte	0x00, 0xf5, 0x21, 0x00


	//----- nvinfo : EIATTR_KPARAM_INFO
	.align		4
.L_93:
        /*0028*/ 	.byte	0x04, 0x17
        /*002a*/ 	.short	(.L_95 - .L_94)
.L_94:
        /*002c*/ 	.word	0x00000000
        /*0030*/ 	.short	0x0000
        /*0032*/ 	.short	0x0000
        /*0034*/ 	.byte	0x00, 0xf5, 0x21, 0x00


	//----- nvinfo : EIATTR_SPARSE_MMA_MASK
	.align		4
.L_95:
        /*0038*/ 	.byte	0x03, 0x50
        /*003a*/ 	.short	0x0000


	//----- nvinfo : EIATTR_MAXREG_COUNT
	.align		4
        /*003c*/ 	.byte	0x03, 0x1b
        /*003e*/ 	.short	0x00ff


	//----- nvinfo : EIATTR_NUM_BARRIERS
	.align		4
        /*0040*/ 	.byte	0x02, 0x4c
        /*0042*/ 	.byte	0x01
	.zero		1


	//----- nvinfo : EIATTR_MERCURY_ISA_VERSION
	.align		4
        /*0044*/ 	.byte	0x03, 0x5f
        /*0046*/ 	.short	0x0101


	//----- nvinfo : EIATTR_INT_WARP_WIDE_INSTR_OFFSETS
	.align		4
        /*0048*/ 	.byte	0x04, 0x31
        /*004a*/ 	.short	(.L_97 - .L_96)


	//   ....[0]....
.L_96:
        /*004c*/ 	.word	0x00000380


	//   ....[1]....
        /*0050*/ 	.word	0x000003a0


	//----- nvinfo : EIATTR_COOP_GROUP_MASK_REGIDS
	.align		4
.L_97:
        /*0054*/ 	.byte	0x04, 0x29
        /*0056*/ 	.short	(.L_99 - .L_98)


	//   ....[0]....
.L_98:
        /*0058*/ 	.word	0xffffffff


	//   ....[1]....
        /*005c*/ 	.word	0xffffffff


	//----- nvinfo : EIATTR_COOP_GROUP_INSTR_OFFSETS
	.align		4
.L_99:
        /*0060*/ 	.byte	0x04, 0x28
        /*0062*/ 	.short	(.L_101 - .L_100)


	//   ....[0]....
.L_100:
        /*0064*/ 	.word	0x000002d0


	//   ....[1]....
        /*0068*/ 	.word	0x00000340


	//----- nvinfo : EIATTR_VRC_CTA_INIT_COUNT
	.align		4
.L_101:
        /*006c*/ 	.byte	0x02, 0x4a
	.zero		1
	.zero		1


	//----- nvinfo : EIATTR_EXIT_INSTR_OFFSETS
	.align		4
        /*0070*/ 	.byte	0x04, 0x1c
        /*0072*/ 	.short	(.L_103 - .L_102)


	//   ....[0]....
.L_102:
        /*0074*/ 	.word	0x00000360


	//   ....[1]....
        /*0078*/ 	.word	0x000003f0


	//----- nvinfo : EIATTR_CRS_STACK_SIZE
	.align		4
.L_103:
        /*007c*/ 	.byte	0x04, 0x1e
        /*007e*/ 	.short	(.L_105 - .L_104)
.L_104:
        /*0080*/ 	.word	0x00000000


	//----- nvinfo : EIATTR_CBANK_PARAM_SIZE
	.align		4
.L_105:
        /*0084*/ 	.byte	0x03, 0x19
        /*0086*/ 	.short	0x0014


	//----- nvinfo : EIATTR_PARAM_CBANK
	.align		4
        /*0088*/ 	.byte	0x04, 0x0a
        /*008a*/ 	.short	(.L_107 - .L_106)
	.align		4
.L_106:
        /*008c*/ 	.word	index@(.nv.constant0._Z16sum_kernel_blockPiS_i)
        /*0090*/ 	.short	0x0380
        /*0092*/ 	.short	0x0014


	//----- nvinfo : EIATTR_SW_WAR
	.align		4
.L_107:
        /*0094*/ 	.byte	0x04, 0x36
        /*0096*/ 	.short	(.L_109 - .L_108)
.L_108:
        /*0098*/ 	.word	0x00000008
.L_109:


//--------------------- .nv.info._Z10inc_kernelPiii --------------------------
	.section	.nv.info._Z10inc_kernelPiii,"",@"SHT_CUDA_INFO"
	.sectionflags	@""
	.align	4


	//----- nvinfo : EIATTR_CUDA_API_VERSION
	.align		4
        /*0000*/ 	.byte	0x04, 0x37
        /*0002*/ 	.short	(.L_111 - .L_110)
.L_110:
        /*0004*/ 	.word	0x00000082


	//----- nvinfo : EIATTR_KPARAM_INFO
	.align		4
.L_111:
        /*0008*/ 	.byte	0x04, 0x17
        /*000a*/ 	.short	(.L_113 - .L_112)
.L_112:
        /*000c*/ 	.word	0x00000000
        /*0010*/ 	.short	0x0002
        /*0012*/ 	.short	0x000c
        /*0014*/ 	.byte	0x00, 0xf0, 0x11, 0x00


	//----- nvinfo : EIATTR_KPARAM_INFO
	.align		4
.L_113:
        /*0018*/ 	.byte	0x04, 0x17
        /*001a*/ 	.short	(.L_115 - .L_114)
.L_114:
        /*001c*/ 	.word	0x00000000
        /*0020*/ 	.short	0x0001
        /*0022*/ 	.short	0x0008
        /*0024*/ 	.byte	0x00, 0xf0, 0x11, 0x00


	//----- nvinfo : EIATTR_KPARAM_INFO
	.align		4
.L_115:
        /*0028*/ 	.byte	0x04, 0x17
        /*002a*/ 	.short	(.L_117 - .L_116)
.L_116:
        /*002c*/ 	.word	0x00000000
        /*0030*/ 	.short	0x0000
        /*0032*/ 	.short	0x0000
        /*0034*/ 	.byte	0x00, 0xf5, 0x21, 0x00


	//----- nvinfo : EIATTR_SPARSE_MMA_MASK
	.align		4
.L_117:
        /*0038*/ 	.byte	0x03, 0x50
        /*003a*/ 	.short	0x0000


	//----- nvinfo : EIATTR_MAXREG_COUNT
	.align		4
        /*003c*/ 	.byte	0x03, 0x1b
        /*003e*/ 	.short	0x00ff


	//----- nvinfo : EIATTR_MERCURY_ISA_VERSION
	.align		4
        /*0040*/ 	.byte	0x03, 0x5f
        /*0042*/ 	.short	0x0101


	//----- nvinfo : EIATTR_VRC_CTA_INIT_COUNT
	.align		4
        /*0044*/ 	.byte	0x02, 0x4a
	.zero		1
	.zero		1


	//----- nvinfo : EIATTR_EXIT_INSTR_OFFSETS
	.align		4
        /*0048*/ 	.byte	0x04, 0x1c
        /*004a*/ 	.short	(.L_119 - .L_118)


	//   ....[0]....
.L_118:
        /*004c*/ 	.word	0x00000070


	//   ....[1]....
        /*0050*/ 	.word	0x00000130


	//----- nvinfo : EIATTR_CRS_STACK_SIZE
	.align		4
.L_119:
        /*0054*/ 	.byte	0x04, 0x1e
        /*0056*/ 	.short	(.L_121 - .L_120)
.L_120:
        /*0058*/ 	.word	0x00000000


	//----- nvinfo : EIATTR_CBANK_PARAM_SIZE
	.align		4
.L_121:
        /*005c*/ 	.byte	0x03, 0x19
        /*005e*/ 	.short	0x0010


	//----- nvinfo : EIATTR_PARAM_CBANK
	.align		4
        /*0060*/ 	.byte	0x04, 0x0a
        /*0062*/ 	.short	(.L_123 - .L_122)
	.align		4
.L_122:
        /*0064*/ 	.word	index@(.nv.constant0._Z10inc_kernelPiii)
        /*0068*/ 	.short	0x0380
        /*006a*/ 	.short	0x0010


	//----- nvinfo : EIATTR_SW_WAR
	.align		4
.L_123:
        /*006c*/ 	.byte	0x04, 0x36
        /*006e*/ 	.short	(.L_125 - .L_124)
.L_124:
        /*0070*/ 	.word	0x00000008
.L_125:


//--------------------- .nv.callgraph             --------------------------
	.section	.nv.callgraph,"",@"SHT_CUDA_CALLGRAPH"
	.align	4
	.sectionentsize	8
	.align		4
        /*0000*/ 	.word	0x00000000
	.align		4
        /*0004*/ 	.word	0xffffffff
	.align		4
        /*0008*/ 	.word	0x00000000
	.align		4
        /*000c*/ 	.word	0xfffffffe
	.align		4
        /*0010*/ 	.word	0x00000000
	.align		4
        /*0014*/ 	.word	0xfffffffd
	.align		4
        /*0018*/ 	.word	0x00000000
	.align		4
        /*001c*/ 	.word	0xfffffffc


//--------------------- .text._Z15reduce_sum_testPiS_i --------------------------
	.section	.text._Z15reduce_sum_testPiS_i,"ax",@progbits
	.align	128
        .global         _Z15reduce_sum_testPiS_i
        .type           _Z15reduce_sum_testPiS_i,@function
        .size           _Z15reduce_sum_testPiS_i,(.L_x_34 - _Z15reduce_sum_testPiS_i)
        .other          _Z15reduce_sum_testPiS_i,@"STO_CUDA_ENTRY STV_DEFAULT"
_Z15reduce_sum_testPiS_i:
.text._Z15reduce_sum_testPiS_i:
[----:B------:R-:W-:Y:S01]  /*0000*/  LDC R1, c[0x0][0x37c] ;  /* 0x0000df00ff017b82 */ /* 0x000fe20000000800 */
[----:B------:R-:W0:Y:S01]  /*0010*/  LDCU UR8, c[0x0][0x360] ;  /* 0x00006c00ff0877ac */ /* 0x000e220008000800 */
[----:B------:R-:W1:Y:S01]  /*0020*/  S2R R0, SR_TID.Y ;  /* 0x0000000000007919 */ /* 0x000e620000002200 */
[----:B------:R-:W0:Y:S01]  /*0030*/  LDCU UR9, c[0x0][0x364] ;  /* 0x00006c80ff0977ac */ /* 0x000e220008000800 */
[----:B------:R-:W1:Y:S01]  /*0040*/  S2R R5, SR_TID.Z ;  /* 0x0000000000057919 */ /* 0x000e620000002300 */
[----:B------:R-:W2:Y:S01]  /*0050*/  LDCU UR5, c[0x0][0x368] ;  /* 0x00006d00ff0577ac */ /* 0x000ea20008000800 */
[----:B------:R-:W3:Y:S01]  /*0060*/  S2R R3, SR_TID.X ;  /* 0x0000000000037919 */ /* 0x000ee20000002100 */
[----:B------:R-:W4:Y:S01]  /*0070*/  LDCU UR10, c[0x0][0x390] ;  /* 0x00007200ff0a77ac */ /* 0x000f220008000800 */
[----:B------:R-:W5:Y:S01]  /*0080*/  S2R R2, SR_CTAID.X ;  /* 0x0000000000027919 */ /* 0x000f620000002500 */
[----:B------:R-:W1:Y:S01]  /*0090*/  LDCU.64 UR6, c[0x0][0x358] ;  /* 0x00006b00ff0677ac */ /* 0x000e620008000a00 */
[----:B0-----:R-:W-:-:S04]  /*00a0*/  UIMAD UR4, UR8, UR9, URZ ;  /* 0x00000009080472a4 */ /* 0x001fc8000f8e02ff */
[----:B--2---:R-:W-:-:S04]  /*00b0*/  UIMAD UR4, UR4, UR5, URZ ;  /* 0x00000005040472a4 */ /* 0x004fc8000f8e02ff */
[----:B------:R-:W-:Y:S01]  /*00c0*/  UISETP.GE.U32.AND UP0, UPT, UR4, 0x2, UPT ;  /* 0x000000020400788c */ /* 0x000fe2000bf06070 */
[----:B----4-:R-:W-:Y:S01]  /*00d0*/  MOV R9, UR10 ;  /* 0x0000000a00097c02 */ /* 0x010fe20008000f00 */
[----:B-1----:R-:W-:-:S04]  /*00e0*/  IMAD R0, R5, UR9, R0 ;  /* 0x0000000905007c24 */ /* 0x002fc8000f8e0200 */
[--C-:B---3--:R-:W-:Y:S02]  /*00f0*/  IMAD R0, R0, UR8, R3.reuse ;  /* 0x0000000800007c24 */ /* 0x108fe4000f8e0203 */
[----:B-----5:R-:W-:Y:S01]  /*0100*/  IMAD R7, R2, UR8, R3 ;  /* 0x0000000802077c24 */ /* 0x020fe2000f8e0203 */
[----:B------:R-:W-:Y:S06]  /*0110*/  BRA.U !UP0, `(.L_x_0) ;  /* 0x0000000108487547 */ /* 0x000fec000b800000 */
[----:B------:R-:W0:Y:S01]  /*0120*/  LDCU.64 UR8, c[0x0][0x388] ;  /* 0x00007100ff0877ac */ /* 0x000e220008000a00 */
[----:B------:R-:W-:Y:S02]  /*0130*/  MOV R6, UR4 ;  /* 0x0000000400067c02 */ /* 0x000fe40008000f00 */
[----:B0-----:R-:W-:-:S05]  /*0140*/  LEA R2, P0, R0, UR8, 0x2 ;  /* 0x0000000800027c11 */ /* 0x001fca000f8010ff */
[----:B------:R-:W-:-:S08]  /*0150*/  IMAD.X R3, RZ, RZ, UR9, P0 ;  /* 0x00000009ff037e24 */ /* 0x000fd000080e06ff */
.L_x_3:
[----:B------:R-:W-:Y:S01]  /*0160*/  SHF.R.U32.HI R11, RZ, 0x1, R6 ;  /* 0x00000001ff0b7819 */ /* 0x000fe20000011606 */
[----:B------:R0:W-:Y:S01]  /*0170*/  STG.E desc[UR6][R2.64], R9 ;  /* 0x0000000902007986 */ /* 0x0001e2000c101906 */
[----:B------:R-:W-:Y:S01]  /*0180*/  BSSY.RECONVERGENT B0, `(.L_x_1) ;  /* 0x0000007000007945 */ /* 0x000fe20003800200 */
[----:B------:R-:W-:Y:S01]  /*0190*/  BAR.SYNC.DEFER_BLOCKING 0x0 ;  /* 0x0000000000007b1d */ /* 0x000fe20000010000 */
[----:B------:R-:W-:-:S13]  /*01a0*/  ISETP.GT.U32.AND P0, PT, R11, R0, PT ;  /* 0x000000000b00720c */ /* 0x000fda0003f04070 */
[----:B0-----:R-:W-:Y:S05]  /*01b0*/  @!P0 BRA `(.L_x_2) ;  /* 0x00000000000c8947 */ /* 0x001fea0003800000 */
[----:B------:R-:W-:-:S06]  /*01c0*/  IMAD.WIDE.U32 R4, R11, 0x4, R2 ;  /* 0x000000040b047825 */ /* 0x000fcc00078e0002 */
[----:B------:R-:W2:Y:S02]  /*01d0*/  LDG.E R4, desc[UR6][R4.64] ;  /* 0x0000000604047981 */ /* 0x000ea4000c1e1900 */
[----:B--2---:R-:W-:-:S07]  /*01e0*/  IADD3 R9, PT, PT, R9, R4, RZ ;  /* 0x0000000409097210 */ /* 0x004fce0007ffe0ff */
.L_x_2:
[----:B------:R-:W-:Y:S05]  /*01f0*/  BSYNC.RECONVERGENT B0 ;  /* 0x0000000000007941 */ /* 0x000fea0003800200 */
.L_x_1:
[----:B------:R-:W-:Y:S01]  /*0200*/  BAR.SYNC.DEFER_BLOCKING 0x0 ;  /* 0x0000000000007b1d */ /* 0x000fe20000010000 */
[----:B------:R-:W-:Y:S01]  /*0210*/  ISETP.GT.U32.AND P0, PT, R6, 0x3, PT ;  /* 0x000000030600780c */ /* 0x000fe20003f04070 */
[----:B------:R-:W-:-:S12]  /*0220*/  IMAD.MOV.U32 R6, RZ, RZ, R11 ;  /* 0x000000ffff067224 */ /* 0x000fd800078e000b */
[----:B------:R-:W-:Y:S05]  /*0230*/  @P0 BRA `(.L_x_3) ;  /* 0xfffffffc00c80947 */ /* 0x000fea000383ffff */
.L_x_0:
[----:B------:R-:W0:Y:S02]  /*0240*/  LDC.64 R2, c[0x0][0x380] ;  /* 0x0000e000ff027b82 */ /* 0x000e240000000a00 */
[----:B0-----:R-:W-:-:S05]  /*0250*/  IMAD.WIDE.U32 R2, R7, 0x4, R2 ;  /* 0x0000000407027825 */ /* 0x001fca00078e0002 */
[----:B------:R-:W-:Y:S01]  /*0260*/  STG.E desc[UR6][R2.64], R9 ;  /* 0x0000000902007986 */ /* 0x000fe2000c101906 */
[----:B------:R-:W-:Y:S05]  /*0270*/  EXIT ;  /* 0x000000000000794d */ /* 0x000fea0003800000 */
.L_x_4:
[----:B------:R-:W-:-:S00]  /*0280*/  BRA `(.L_x_4) ;  /* 0xfffffffc00fc7947 */ /* 0x000fc0000383ffff */
[----:B------:R-:W-:-:S00]  /*0290*/  NOP ;  /* 0x0000000000007918 */ /* 0x000fc00000000000 */
        /* <DEDUP_REMOVED lines=14> */
.L_x_34:


//--------------------- .text._Z20sum_kernel_block_genPiS_i --------------------------
	.section	.text._Z20sum_kernel_block_genPiS_i,"ax",@progbits
	.align	128
        .global         _Z20sum_kernel_block_genPiS_i
        .type           _Z20sum_kernel_block_genPiS_i,@function
        .size           _Z20sum_kernel_block_genPiS_i,(.L_x_35 - _Z20sum_kernel_block_genPiS_i)
        .other          _Z20sum_kernel_block_genPiS_i,@"STO_CUDA_ENTRY STV_DEFAULT"
_Z20sum_kernel_block_genPiS_i:
.text._Z20sum_kernel_block_genPiS_i:
[----:B------:R-:W-:Y:S01]  /*0000*/  LDC R1, c[0x0][0x37c] ;  /* 0x0000df00ff017b82 */ /* 0x000fe20000000800 */
[----:B------:R-:W0:Y:S07]  /*0010*/  S2R R0, SR_TID.X ;  /* 0x0000000000007919 */ /* 0x000e2e0000002100 */
[----:B------:R-:W1:Y:S01]  /*0020*/  LDC R13, c[0x0][0x390] ;  /* 0x0000e400ff0d7b82 */ /* 0x000e620000000800 */
[----:B------:R-:W2:Y:S01]  /*0030*/  LDCU UR6, c[0x0][0x360] ;  /* 0x00006c00ff0677ac */ /* 0x000ea20008000800 */
[----:B------:R-:W-:Y:S01]  /*0040*/  BSSY.RECONVERGENT B0, `(.L_x_5) ;  /* 0x0000019000007945 */ /* 0x000fe20003800200 */
[----:B------:R-:W-:Y:S01]  /*0050*/  HFMA2 R6, -RZ, RZ, 0, 0 ;  /* 0x00000000ff067431 */ /* 0x000fe200000001ff */
[----:B------:R-:W3:Y:S04]  /*0060*/  LDCU.64 UR8, c[0x0][0x358] ;  /* 0x00006b00ff0877ac */ /* 0x000ee80008000a00 */
[----:B------:R-:W2:Y:S01]  /*0070*/  S2UR UR4, SR_CTAID.X ;  /* 0x00000000000479c3 */ /* 0x000ea20000002500 */
[----:B-1----:R-:W-:-:S04]  /*0080*/  SHF.R.S32.HI R2, RZ, 0x1f, R13 ;  /* 0x0000001fff027819 */ /* 0x002fc8000001140d */
[----:B------:R-:W-:Y:S01]  /*0090*/  LEA.HI R2, R2, R13, RZ, 0x2 ;  /* 0x0000000d02027211 */ /* 0x000fe200078f10ff */
[----:B--2---:R-:W-:-:S03]  /*00a0*/  UIMAD UR4, UR6, UR4, URZ ;  /* 0x00000004060472a4 */ /* 0x004fc6000f8e02ff */
[----:B------:R-:W-:-:S03]  /*00b0*/  SHF.R.S32.HI R5, RZ, 0x2, R2 ;  /* 0x00000002ff057819 */ /* 0x000fc60000011402 */
[----:B0-----:R-:W-:-:S04]  /*00c0*/  VIADD R4, R0, UR4 ;  /* 0x0000000400047c36 */ /* 0x001fc80008000000 */
[----:B------:R-:W-:Y:S01]  /*00d0*/  IMAD R12, R5, 0x4, R4 ;  /* 0x00000004050c7824 */ /* 0x000fe200078e0204 */
[----:B------:R-:W-:-:S04]  /*00e0*/  ISETP.GE.AND P0, PT, R4, R5, PT ;  /* 0x000000050400720c */ /* 0x000fc80003f06270 */
[----:B------:R-:W-:-:S09]  /*00f0*/  ISETP.GE.U32.AND P1, PT, R12, R13, PT ;  /* 0x0000000d0c00720c */ /* 0x000fd20003f26070 */
[----:B---3--:R-:W-:Y:S05]  /*0100*/  @P0 BRA `(.L_x_6) ;  /* 0x0000000000300947 */ /* 0x008fea0003800000 */
[----:B------:R-:W0:Y:S01]  /*0110*/  LDC R8, c[0x0][0x370] ;  /* 0x0000dc00ff087b82 */ /* 0x000e220000000800 */
[----:B------:R-:W-:Y:S02]  /*0120*/  IMAD.MOV.U32 R7, RZ, RZ, R4 ;  /* 0x000000ffff077224 */ /* 0x000fe400078e0004 */
[----:B------:R-:W-:-:S05]  /*0130*/  IMAD.MOV.U32 R6, RZ, RZ, RZ ;  /* 0x000000ffff067224 */ /* 0x000fca00078e00ff */
[----:B------:R-:W1:Y:S01]  /*0140*/  LDC.64 R2, c[0x0][0x388] ;  /* 0x0000e200ff027b82 */ /* 0x000e620000000a00 */
[----:B0-----:R-:W-:-:S07]  /*0150*/  IMAD R4, R8, UR6, RZ ;  /* 0x0000000608047c24 */ /* 0x001fce000f8e02ff */
.L_x_7:
[----:B-1----:R-:W-:-:S06]  /*0160*/  IMAD.WIDE R8, R7, 0x10, R2 ;  /* 0x0000001007087825 */ /* 0x002fcc00078e0202 */
[----:B------:R-:W2:Y:S01]  /*0170*/  LDG.E.128 R8, desc[UR8][R8.64] ;  /* 0x0000000808087981 */ /* 0x000ea2000c1e1d00 */
[----:B------:R-:W-:-:S04]  /*0180*/  IADD3 R7, PT, PT, R4, R7, RZ ;  /* 0x0000000704077210 */ /* 0x000fc80007ffe0ff */
[----:B------:R-:W-:Y:S02]  /*0190*/  ISETP.GE.AND P0, PT, R7, R5, PT ;  /* 0x000000050700720c */ /* 0x000fe40003f06270 */
[----:B--2---:R-:W-:-:S04]  /*01a0*/  IADD3 R6, PT, PT, R9, R8, R6 ;  /* 0x0000000809067210 */ /* 0x004fc80007ffe006 */
[----:B------:R-:W-:-:S07]  /*01b0*/  IADD3 R6, PT, PT, R11, R6, R10 ;  /* 0x000000060b067210 */ /* 0x000fce0007ffe00a */
[----:B------:R-:W-:Y:S05]  /*01c0*/  @!P0 BRA `(.L_x_7) ;  /* 0xfffffffc00e48947 */ /* 0x000fea000383ffff */
.L_x_6:
[----:B------:R-:W-:Y:S05]  /*01d0*/  BSYNC.RECONVERGENT B0 ;  /* 0x0000000000007941 */ /* 0x000fea0003800200 */
.L_x_5:
[----:B------:R-:W-:Y:S04]  /*01e0*/  BSSY.RECONVERGENT B0, `(.L_x_8) ;  /* 0x0000094000007945 */ /* 0x000fe80003800200 */
[----:B------:R-:W-:Y:S05]  /*01f0*/  @P1 BRA `(.L_x_9) ;  /* 0x0000000800481947 */ /* 0x000fea0003800000 */
[----:B------:R-:W-:Y:S01]  /*0200*/  IMAD.MOV.U32 R7, RZ, RZ, R12 ;  /* 0x000000ffff077224 */ /* 0x000fe200078e000c */
[----:B------:R-:W-:Y:S01]  /*0210*/  ULOP3.LUT UR5, URZ, UR4, URZ, 0x33, !UPT ;  /* 0x00000004ff057292 */ /* 0x000fe2000f8e33ff */
[----:B------:R-:W-:Y:S01]  /*0220*/  IMAD R5, R5, 0x4, R0 ;  /* 0x0000000405057824 */ /* 0x000fe200078e0200 */
[----:B------:R-:W-:Y:S02]  /*0230*/  BSSY.RECONVERGENT B1, `(.L_x_10) ;  /* 0x0000049000017945 */ /* 0x000fe40003800200 */
[----:B------:R-:W-:-:S04]  /*0240*/  VIADDMNMX.U32 R2, R7, 0x4, R13, !PT ;  /* 0x0000000407027846 */ /* 0x000fc8000780000d */
[----:B------:R-:W-:-:S04]  /*0250*/  IADD3 R2, PT, PT, -R5, UR5, R2 ;  /* 0x0000000505027c10 */ /* 0x000fc8000fffe102 */
[C---:B------:R-:W-:Y:S02]  /*0260*/  ISETP.GE.U32.AND P0, PT, R2.reuse, 0x3c, PT ;  /* 0x0000003c0200780c */ /* 0x040fe40003f06070 */
[----:B------:R-:W-:-:S04]  /*0270*/  LEA.HI R3, R2, 0x1, RZ, 0x1e ;  /* 0x0000000102037811 */ /* 0x000fc800078ff0ff */
[----:B------:R-:W-:-:S07]  /*0280*/  LOP3.LUT R4, R3, 0xf, RZ, 0xc0, !PT ;  /* 0x0000000f03047812 */ /* 0x000fce00078ec0ff */
[----:B------:R-:W-:Y:S05]  /*0290*/  @!P0 BRA `(.L_x_11) ;  /* 0x0000000400088947 */ /* 0x000fea0003800000 */
[----:B------:R-:W-:Y:S01]  /*02a0*/  LOP3.LUT R2, R3, 0x7ffffff0, RZ, 0xc0, !PT ;  /* 0x7ffffff003027812 */ /* 0x000fe200078ec0ff */
[----:B------:R-:W-:Y:S01]  /*02b0*/  BSSY.RECONVERGENT B2, `(.L_x_12) ;  /* 0x000003f000027945 */ /* 0x000fe20003800200 */
[----:B------:R-:W-:-:S03]  /*02c0*/  IADD3 R5, PT, PT, R7, 0x20, RZ ;  /* 0x0000002007057810 */ /* 0x000fc60007ffe0ff */
[----:B------:R-:W-:-:S07]  /*02d0*/  IMAD.MOV R2, RZ, RZ, -R2 ;  /* 0x000000ffff027224 */ /* 0x000fce00078e0a02 */
.L_x_13:
[----:B------:R-:W0:Y:S01]  /*02e0*/  LDC.64 R10, c[0x0][0x388] ;  /* 0x0000e200ff0a7b82 */ /* 0x000e220000000a00 */
[C---:B------:R-:W-:Y:S01]  /*02f0*/  IADD3 R9, PT, PT, R5.reuse, -0x1c, RZ ;  /* 0xffffffe405097810 */ /* 0x040fe20007ffe0ff */
[C---:B------:R-:W-:Y:S02]  /*0300*/  VIADD R13, R5.reuse, 0xffffffe0 ;  /* 0xffffffe0050d7836 */ /* 0x040fe40000000000 */
[C---:B------:R-:W-:Y:S02]  /*0310*/  VIADD R21, R5.reuse, 0xffffffe8 ;  /* 0xffffffe805157836 */ /* 0x040fe40000000000 */
[C---:B------:R-:W-:Y:S01]  /*0320*/  VIADD R15, R5.reuse, 0xffffffec ;  /* 0xffffffec050f7836 */ /* 0x040fe20000000000 */
[C---:B------:R-:W-:Y:S01]  /*0330*/  IADD3 R17, PT, PT, R5.reuse, -0x10, RZ ;  /* 0xfffffff005117810 */ /* 0x040fe20007ffe0ff */
[C---:B------:R-:W-:Y:S01]  /*0340*/  VIADD R19, R5.reuse, 0xfffffff4 ;  /* 0xfffffff405137836 */ /* 0x040fe20000000000 */
[C---:B------:R-:W-:Y:S01]  /*0350*/  IADD3 R25, PT, PT, R5.reuse, -0x4, RZ ;  /* 0xfffffffc05197810 */ /* 0x040fe20007ffe0ff */
[----:B------:R-:W-:-:S02]  /*0360*/  VIADD R23, R5, 0xfffffff8 ;  /* 0xfffffff805177836 */ /* 0x000fc40000000000 */
[----:B0-----:R-:W-:-:S04]  /*0370*/  IMAD.WIDE.U32 R8, R9, 0x4, R10 ;  /* 0x0000000409087825 */ /* 0x001fc800078e000a */
[--C-:B------:R-:W-:Y:S02]  /*0380*/  IMAD.WIDE.U32 R12, R13, 0x4, R10.reuse ;  /* 0x000000040d0c7825 */ /* 0x100fe400078e000a */
[----:B------:R-:W2:Y:S02]  /*0390*/  LDG.E R8, desc[UR8][R8.64] ;  /* 0x0000000808087981 */ /* 0x000ea4000c1e1900 */
[--C-:B------:R-:W-:Y:S02]  /*03a0*/  IMAD.WIDE.U32 R20, R21, 0x4, R10.reuse ;  /* 0x0000000415147825 */ /* 0x100fe400078e000a */
[----:B------:R0:W2:Y:S02]  /*03b0*/  LDG.E R7, desc[UR8][R12.64] ;  /* 0x000000080c077981 */ /* 0x0000a4000c1e1900 */
[--C-:B------:R-:W-:Y:S02]  /*03c0*/  IMAD.WIDE.U32 R14, R15, 0x4, R10.reuse ;  /* 0x000000040f0e7825 */ /* 0x100fe400078e000a */
[----:B------:R-:W3:Y:S02]  /*03d0*/  LDG.E R29, desc[UR8][R20.64] ;  /* 0x00000008141d7981 */ /* 0x000ee4000c1e1900 */
[----:B------:R-:W-:-:S02]  /*03e0*/  IMAD.WIDE.U32 R16, R17, 0x4, R10 ;  /* 0x0000000411107825 */ /* 0x000fc400078e000a */
[----:B------:R-:W3:Y:S02]  /*03f0*/  LDG.E R28, desc[UR8][R14.64] ;  /* 0x000000080e1c7981 */ /* 0x000ee4000c1e1900 */
[--C-:B------:R-:W-:Y:S02]  /*0400*/  IMAD.WIDE.U32 R18, R19, 0x4, R10.reuse ;  /* 0x0000000413127825 */ /* 0x100fe400078e000a */
[----:B------:R1:W4:Y:S02]  /*0410*/  LDG.E R27, desc[UR8][R16.64] ;  /* 0x00000008101b7981 */ /* 0x000324000c1e1900 */
[--C-:B0-----:R-:W-:Y:S02]  /*0420*/  IMAD.WIDE.U32 R12, R23, 0x4, R10.reuse ;  /* 0x00000004170c7825 */ /* 0x101fe400078e000a */
[----:B------:R-:W4:Y:S02]  /*0430*/  LDG.E R26, desc[UR8][R18.64] ;  /* 0x00000008121a7981 */ /* 0x000f24000c1e1900 */
[----:B------:R-:W-:-:S02]  /*0440*/  IMAD.WIDE.U32 R22, R25, 0x4, R10 ;  /* 0x0000000419167825 */ /* 0x000fc400078e000a */
[----:B------:R0:W5:Y:S02]  /*0450*/  LDG.E R21, desc[UR8][R12.64] ;  /* 0x000000080c157981 */ /* 0x000164000c1e1900 */
[C---:B------:R-:W-:Y:S01]  /*0460*/  VIADD R25, R5.reuse, 0x4 ;  /* 0x0000000405197836 */ /* 0x040fe20000000000 */
[C---:B-1----:R-:W-:Y:S01]  /*0470*/  IADD3 R17, PT, PT, R5.reuse, 0xc, RZ ;  /* 0x0000000c05117810 */ /* 0x042fe20007ffe0ff */
[----:B------:R-:W-:Y:S01]  /*0480*/  VIADD R9, R5, 0x8 ;  /* 0x0000000805097836 */ /* 0x000fe20000000000 */
[----:B------:R1:W5:Y:S01]  /*0490*/  LDG.E R20, desc[UR8][R22.64] ;  /* 0x0000000816147981 */ /* 0x000362000c1e1900 */
[----:B------:R-:W-:-:S04]  /*04a0*/  IMAD.WIDE.U32 R24, R25, 0x4, R10 ;  /* 0x0000000419187825 */ /* 0x000fc800078e000a */
[----:B0-----:R-:W-:-:S04]  /*04b0*/  IMAD.WIDE.U32 R12, R5, 0x4, R10 ;  /* 0x00000004050c7825 */ /* 0x001fc800078e000a */
[----:B------:R-:W-:Y:S02]  /*04c0*/  VIADD R19, R5, 0x10 ;  /* 0x0000001005137836 */ /* 0x000fe40000000000 */
[--C-:B------:R-:W-:Y:S01]  /*04d0*/  IMAD.WIDE.U32 R14, R9, 0x4, R10.reuse ;  /* 0x00000004090e7825 */ /* 0x100fe200078e000a */
[----:B------:R-:W5:Y:S03]  /*04e0*/  LDG.E R12, desc[UR8][R12.64] ;  /* 0x000000080c0c7981 */ /* 0x000f66000c1e1900 */
[--C-:B------:R-:W-:Y:S01]  /*04f0*/  IMAD.WIDE.U32 R16, R17, 0x4, R10.reuse ;  /* 0x0000000411107825 */ /* 0x100fe200078e000a */
[----:B------:R0:W5:Y:S03]  /*0500*/  LDG.E R9, desc[UR8][R24.64] ;  /* 0x0000000818097981 */ /* 0x000166000c1e1900 */
[----:B-1----:R-:W-:Y:S01]  /*0510*/  VIADD R23, R5, 0x14 ;  /* 0x0000001405177836 */ /* 0x002fe20000000000 */
[----:B------:R-:W5:Y:S01]  /*0520*/  LDG.E R14, desc[UR8][R14.64] ;  /* 0x000000080e0e7981 */ /* 0x000f62000c1e1900 */
[----:B------:R-:W-:-:S03]  /*0530*/  IMAD.WIDE.U32 R18, R19, 0x4, R10 ;  /* 0x0000000413127825 */ /* 0x000fc600078e000a */
[----:B------:R-:W5:Y:S01]  /*0540*/  LDG.E R17, desc[UR8][R16.64] ;  /* 0x0000000810117981 */ /* 0x000f62000c1e1900 */
[C---:B0-----:R-:W-:Y:S01]  /*0550*/  IADD3 R25, PT, PT, R5.reuse, 0x18, RZ ;  /* 0x0000001805197810 */ /* 0x041fe20007ffe0ff */
[----:B------:R-:W-:Y:S02]  /*0560*/  VIADD R13, R5, 0x1c ;  /* 0x0000001c050d7836 */ /* 0x000fe40000000000 */
[----:B------:R-:W5:Y:S01]  /*0570*/  LDG.E R18, desc[UR8][R18.64] ;  /* 0x0000000812127981 */ /* 0x000f62000c1e1900 */
[----:B------:R-:W-:-:S04]  /*0580*/  IMAD.WIDE.U32 R22, R23, 0x4, R10 ;  /* 0x0000000417167825 */ /* 0x000fc800078e000a */
[--C-:B------:R-:W-:Y:S02]  /*0590*/  IMAD.WIDE.U32 R24, R25, 0x4, R10.reuse ;  /* 0x0000000419187825 */ /* 0x100fe400078e000a */
[----:B------:R-:W5:Y:S02]  /*05a0*/  LDG.E R23, desc[UR8][R22.64] ;  /* 0x0000000816177981 */ /* 0x000f64000c1e1900 */
[----:B------:R-:W-:Y:S02]  /*05b0*/  IMAD.WIDE.U32 R10, R13, 0x4, R10 ;  /* 0x000000040d0a7825 */ /* 0x000fe400078e000a */
[----:B------:R-:W5:Y:S04]  /*05c0*/  LDG.E R24, desc[UR8][R24.64] ;  /* 0x0000000818187981 */ /* 0x000f68000c1e1900 */
[----:B------:R-:W5:Y:S01]  /*05d0*/  LDG.E R10, desc[UR8][R10.64] ;  /* 0x000000080a0a7981 */ /* 0x000f62000c1e1900 */
[----:B------:R-:W-:-:S04]  /*05e0*/  IADD3 R2, PT, PT, R2, 0x10, RZ ;  /* 0x0000001002027810 */ /* 0x000fc80007ffe0ff */
[----:B------:R-:W-:Y:S01]  /*05f0*/  ISETP.NE.AND P0, PT, R2, RZ, PT ;  /* 0x000000ff0200720c */ /* 0x000fe20003f05270 */
[----:B------:R-:W-:Y:S01]  /*0600*/  VIADD R5, R5, 0x40 ;  /* 0x0000004005057836 */ /* 0x000fe20000000000 */
[----:B--2---:R-:W-:-:S04]  /*0610*/  IADD3 R7, PT, PT, R8, R7, R6 ;  /* 0x0000000708077210 */ /* 0x004fc80007ffe006 */
[----:B---3--:R-:W-:-:S04]  /*0620*/  IADD3 R7, PT, PT, R28, R29, R7 ;  /* 0x0000001d1c077210 */ /* 0x008fc80007ffe007 */
[----:B----4-:R-:W-:-:S04]  /*0630*/  IADD3 R7, PT, PT, R26, R27, R7 ;  /* 0x0000001b1a077210 */ /* 0x010fc80007ffe007 */
[----:B-----5:R-:W-:-:S04]  /*0640*/  IADD3 R7, PT, PT, R20, R21, R7 ;  /* 0x0000001514077210 */ /* 0x020fc80007ffe007 */
[----:B------:R-:W-:-:S04]  /*0650*/  IADD3 R7, PT, PT, R9, R12, R7 ;  /* 0x0000000c09077210 */ /* 0x000fc80007ffe007 */
[----:B------:R-:W-:-:S04]  /*0660*/  IADD3 R7, PT, PT, R17, R14, R7 ;  /* 0x0000000e11077210 */ /* 0x000fc80007ffe007 */
[----:B------:R-:W-:-:S04]  /*0670*/  IADD3 R7, PT, PT, R23, R18, R7 ;  /* 0x0000001217077210 */ /* 0x000fc80007ffe007 */
[----:B------:R-:W-:Y:S01]  /*0680*/  IADD3 R6, PT, PT, R10, R24, R7 ;  /* 0x000000180a067210 */ /* 0x000fe20007ffe007 */
[----:B------:R-:W-:Y:S06]  /*0690*/  @P0 BRA `(.L_x_13) ;  /* 0xfffffffc00100947 */ /* 0x000fec000383ffff */
[----:B------:R-:W-:Y:S05]  /*06a0*/  BSYNC.RECONVERGENT B2 ;  /* 0x0000000000027941 */ /* 0x000fea0003800200 */
.L_x_12:
[----:B------:R-:W-:-:S07]  /*06b0*/  IADD3 R7, PT, PT, R5, -0x20, RZ ;  /* 0xffffffe005077810 */ /* 0x000fce0007ffe0ff */
.L_x_11:
[----:B------:R-:W-:Y:S05]  /*06c0*/  BSYNC.RECONVERGENT B1 ;  /* 0x0000000000017941 */ /* 0x000fea0003800200 */
.L_x_10:
[----:B------:R-:W-:-:S13]  /*06d0*/  ISETP.NE.AND P0, PT, R4, RZ, PT ;  /* 0x000000ff0400720c */ /* 0x000fda0003f05270 */
[----:B------:R-:W-:Y:S05]  /*06e0*/  @!P0 BRA `(.L_x_9) ;  /* 0x00000004000c8947 */ /* 0x000fea0003800000 */
[----:B------:R-:W-:Y:S01]  /*06f0*/  ISETP.GE.U32.AND P0, PT, R4, 0x8, PT ;  /* 0x000000080400780c */ /* 0x000fe20003f06070 */
[----:B------:R-:W-:Y:S01]  /*0700*/  BSSY.RECONVERGENT B1, `(.L_x_14) ;  /* 0x0000021000017945 */ /* 0x000fe20003800200 */
[----:B------:R-:W-:-:S04]  /*0710*/  LOP3.LUT R22, R3, 0x7, RZ, 0xc0, !PT ;  /* 0x0000000703167812 */ /* 0x000fc800078ec0ff */
[----:B------:R-:W-:-:S07]  /*0720*/  ISETP.NE.AND P1, PT, R22, RZ, PT ;  /* 0x000000ff1600720c */ /* 0x000fce0003f25270 */
[----:B------:R-:W-:Y:S06]  /*0730*/  @!P0 BRA `(.L_x_15) ;  /* 0x0000000000748947 */ /* 0x000fec0003800000 */
[----:B------:R-:W0:Y:S01]  /*0740*/  LDC.64 R4, c[0x0][0x388] ;  /* 0x0000e200ff047b82 */ /* 0x000e220000000a00 */
[C---:B------:R-:W-:Y:S01]  /*0750*/  VIADD R13, R7.reuse, 0x4 ;  /* 0x00000004070d7836 */ /* 0x040fe20000000000 */
[C---:B------:R-:W-:Y:S01]  /*0760*/  IADD3 R21, PT, PT, R7.reuse, 0x8, RZ ;  /* 0x0000000807157810 */ /* 0x040fe20007ffe0ff */
[C---:B------:R-:W-:Y:S01]  /*0770*/  VIADD R17, R7.reuse, 0xc ;  /* 0x0000000c07117836 */ /* 0x040fe20000000000 */
[C---:B------:R-:W-:Y:S01]  /*0780*/  IADD3 R9, PT, PT, R7.reuse, 0x10, RZ ;  /* 0x0000001007097810 */ /* 0x040fe20007ffe0ff */
[C---:B------:R-:W-:Y:S01]  /*0790*/  VIADD R11, R7.reuse, 0x14 ;  /* 0x00000014070b7836 */ /* 0x040fe20000000000 */
[C---:B------:R-:W-:Y:S01]  /*07a0*/  IADD3 R23, PT, PT, R7.reuse, 0x18, RZ ;  /* 0x0000001807177810 */ /* 0x040fe20007ffe0ff */
[----:B------:R-:W-:Y:S02]  /*07b0*/  VIADD R25, R7, 0x1c ;  /* 0x0000001c07197836 */ /* 0x000fe40000000000 */
[----:B0-----:R-:W-:-:S04]  /*07c0*/  IMAD.WIDE.U32 R12, R13, 0x4, R4 ;  /* 0x000000040d0c7825 */ /* 0x001fc800078e0004 */
[--C-:B------:R-:W-:Y:S01]  /*07d0*/  IMAD.WIDE.U32 R18, R7, 0x4, R4.reuse ;  /* 0x0000000407127825 */ /* 0x100fe200078e0004 */
[----:B------:R0:W2:Y:S03]  /*07e0*/  LDG.E R15, desc[UR8][R12.64] ;  /* 0x000000080c0f7981 */ /* 0x0000a6000c1e1900 */
[--C-:B------:R-:W-:Y:S01]  /*07f0*/  IMAD.WIDE.U32 R16, R17, 0x4, R4.reuse ;  /* 0x0000000411107825 */ /* 0x100fe200078e0004 */
[----:B------:R-:W2:Y:S03]  /*0800*/  LDG.E R2, desc[UR8][R18.64] ;  /* 0x0000000812027981 */ /* 0x000ea6000c1e1900 */
[--C-:B------:R-:W-:Y:S02]  /*0810*/  IMAD.WIDE.U32 R20, R21, 0x4, R4.reuse ;  /* 0x0000000415147825 */ /* 0x100fe400078e0004 */
[----:B------:R-:W3:Y:S02]  /*0820*/  LDG.E R16, desc[UR8][R16.64] ;  /* 0x0000000810107981 */ /* 0x000ee4000c1e1900 */
[----:B------:R-:W-:-:S02]  /*0830*/  IMAD.WIDE.U32 R8, R9, 0x4, R4 ;  /* 0x0000000409087825 */ /* 0x000fc400078e0004 */
[----:B------:R-:W3:Y:S02]  /*0840*/  LDG.E R14, desc[UR8][R20.64] ;  /* 0x00000008140e7981 */ /* 0x000ee4000c1e1900 */
[--C-:B------:R-:W-:Y:S02]  /*0850*/  IMAD.WIDE.U32 R10, R11, 0x4, R4.reuse ;  /* 0x000000040b0a7825 */ /* 0x100fe400078e0004 */
[----:B------:R-:W4:Y:S02]  /*0860*/  LDG.E R9, desc[UR8][R8.64] ;  /* 0x0000000808097981 */ /* 0x000f24000c1e1900 */
[--C-:B0-----:R-:W-:Y:S02]  /*0870*/  IMAD.WIDE.U32 R12, R23, 0x4, R4.reuse ;  /* 0x00000004170c7825 */ /* 0x101fe400078e0004 */
[----:B------:R-:W4:Y:S02]  /*0880*/  LDG.E R10, desc[UR8][R10.64] ;  /* 0x000000080a0a7981 */ /* 0x000f24000c1e1900 */
[----:B------:R-:W-:-:S02]  /*0890*/  IMAD.WIDE.U32 R4, R25, 0x4, R4 ;  /* 0x0000000419047825 */ /* 0x000fc400078e0004 */
[----:B------:R-:W5:Y:S04]  /*08a0*/  LDG.E R13, desc[UR8][R12.64] ;  /* 0x000000080c0d7981 */ /* 0x000f68000c1e1900 */
[----:B------:R-:W5:Y:S01]  /*08b0*/  LDG.E R4, desc[UR8][R4.64] ;  /* 0x0000000804047981 */ /* 0x000f62000c1e1900 */
[----:B------:R-:W-:Y:S02]  /*08c0*/  IADD3 R7, PT, PT, R7, 0x20, RZ ;  /* 0x0000002007077810 */ /* 0x000fe40007ffe0ff */
[----:B--2---:R-:W-:-:S04]  /*08d0*/  IADD3 R15, PT, PT, R15, R2, R6 ;  /* 0x000000020f0f7210 */ /* 0x004fc80007ffe006 */
[----:B---3--:R-:W-:-:S04]  /*08e0*/  IADD3 R14, PT, PT, R16, R14, R15 ;  /* 0x0000000e100e7210 */ /* 0x008fc80007ffe00f */
[----:B----4-:R-:W-:-:S04]  /*08f0*/  IADD3 R14, PT, PT, R10, R9, R14 ;  /* 0x000000090a0e7210 */ /* 0x010fc80007ffe00e */
[----:B-----5:R-:W-:-:S07]  /*0900*/  IADD3 R6, PT, PT, R4, R13, R14 ;  /* 0x0000000d04067210 */ /* 0x020fce0007ffe00e */
.L_x_15:
[----:B------:R-:W-:Y:S05]  /*0910*/  BSYNC.RECONVERGENT B1 ;  /* 0x0000000000017941 */ /* 0x000fea0003800200 */
.L_x_14:
        /* <DEDUP_REMOVED lines=9> */
[----:B------:R-:W-:Y:S02]  /*09b0*/  VIADD R13, R7, 0xc ;  /* 0x0000000c070d7836 */ /* 0x000fe40000000000 */
[----:B0-----:R-:W-:-:S04]  /*09c0*/  IMAD.WIDE.U32 R8, R9, 0x4, R2 ;  /* 0x0000000409087825 */ /* 0x001fc800078e0002 */
[--C-:B------:R-:W-:Y:S02]  /*09d0*/  IMAD.WIDE.U32 R4, R7, 0x4, R2.reuse ;  /* 0x0000000407047825 */ /* 0x100fe400078e0002 */
[----:B------:R-:W2:Y:S02]  /*09e0*/  LDG.E R8, desc[UR8][R8.64] ;  /* 0x0000000808087981 */ /* 0x000ea4000c1e1900 */
[--C-:B------:R-:W-:Y:S02]  /*09f0*/  IMAD.WIDE.U32 R10, R11, 0x4, R2.reuse ;  /* 0x000000040b0a7825 */ /* 0x100fe400078e0002 */
[----:B------:R-:W2:Y:S02]  /*0a00*/  LDG.E R5, desc[UR8][R4.64] ;  /* 0x0000000804057981 */ /* 0x000ea4000c1e1900 */
[----:B------:R-:W-:Y:S02]  /*0a10*/  IMAD.WIDE.U32 R2, R13, 0x4, R2 ;  /* 0x000000040d027825 */ /* 0x000fe400078e0002 */
[----:B------:R-:W3:Y:S04]  /*0a20*/  LDG.E R11, desc[UR8][R10.64] ;  /* 0x000000080a0b7981 */ /* 0x000ee8000c1e1900 */
[----:B------:R-:W3:Y:S01]  /*0a30*/  LDG.E R2, desc[UR8][R2.64] ;  /* 0x0000000802027981 */ /* 0x000ee2000c1e1900 */
[----:B------:R-:W-:-:S02]  /*0a40*/  IADD3 R7, PT, PT, R7, 0x10, RZ ;  /* 0x0000001007077810 */ /* 0x000fc40007ffe0ff */
[----:B--2---:R-:W-:-:S04]  /*0a50*/  IADD3 R6, PT, PT, R8, R5, R6 ;  /* 0x0000000508067210 */ /* 0x004fc80007ffe006 */
[----:B---3--:R-:W-:-:S07]  /*0a60*/  IADD3 R6, PT, PT, R2, R11, R6 ;  /* 0x0000000b02067210 */ /* 0x008fce0007ffe006 */
.L_x_17:
[----:B------:R-:W-:Y:S05]  /*0a70*/  BSYNC.RECONVERGENT B1 ;  /* 0x0000000000017941 */ /* 0x000fea0003800200 */
.L_x_16:
[----:B------:R-:W-:Y:S05]  /*0a80*/  @!P1 BRA `(.L_x_9) ;  /* 0x0000000000249947 */ /* 0x000fea0003800000 */
[----:B------:R-:W0:Y:S01]  /*0a90*/  LDC.64 R4, c[0x0][0x388] ;  /* 0x0000e200ff047b82 */ /* 0x000e220000000a00 */
[----:B------:R-:W-:-:S07]  /*0aa0*/  IMAD.MOV R8, RZ, RZ, -R12 ;  /* 0x000000ffff087224 */ /* 0x000fce00078e0a0c */
.L_x_18:
[----:B0-----:R-:W-:-:S06]  /*0ab0*/  IMAD.WIDE.U32 R2, R7, 0x4, R4 ;  /* 0x0000000407027825 */ /* 0x001fcc00078e0004 */
[----:B------:R-:W2:Y:S01]  /*0ac0*/  LDG.E R3, desc[UR8][R2.64] ;  /* 0x0000000802037981 */ /* 0x000ea2000c1e1900 */
[----:B------:R-:W-:Y:S01]  /*0ad0*/  IADD3 R8, PT, PT, R8, 0x1, RZ ;  /* 0x0000000108087810 */ /* 0x000fe20007ffe0ff */
[----:B------:R-:W-:-:S03]  /*0ae0*/  VIADD R7, R7, 0x4 ;  /* 0x0000000407077836 */ /* 0x000fc60000000000 */
[----:B------:R-:W-:Y:S02]  /*0af0*/  ISETP.NE.AND P0, PT, R8, RZ, PT ;  /* 0x000000ff0800720c */ /* 0x000fe40003f05270 */
[----:B--2---:R-:W-:-:S11]  /*0b00*/  IADD3 R6, PT, PT, R3, R6, RZ ;  /* 0x0000000603067210 */ /* 0x004fd60007ffe0ff */
[----:B------:R-:W-:Y:S05]  /*0b10*/  @P0 BRA `(.L_x_18) ;  /* 0xfffffffc00e40947 */ /* 0x000fea000383ffff */
.L_x_9:
[----:B------:R-:W-:Y:S05]  /*0b20*/  BSYNC.RECONVERGENT B0 ;  /* 0x0000000000007941 */ /* 0x000fea0003800200 */
.L_x_8:
[----:B------:R-:W0:Y:S01]  /*0b30*/  S2R R2, SR_TID.Y ;  /* 0x0000000000027919 */ /* 0x000e220000002200 */
[----:B------:R-:W0:Y:S01]  /*0b40*/  LDCU UR4, c[0x0][0x364] ;  /* 0x00006c80ff0477ac */ /* 0x000e220008000800 */
[----:B------:R-:W0:Y:S01]  /*0b50*/  S2R R3, SR_TID.Z ;  /* 0x0000000000037919 */ /* 0x000e220000002300 */
[----:B------:R-:W1:Y:S01]  /*0b60*/  LDCU UR5, c[0x0][0x368] ;  /* 0x00006d00ff0577ac */ /* 0x000e620008000800 */
[----:B0-----:R-:W-:Y:S01]  /*0b70*/  IMAD R2, R3, UR4, R2 ;  /* 0x0000000403027c24 */ /* 0x001fe2000f8e0202 */
[----:B------:R-:W-:-:S03]  /*0b80*/  UIMAD UR4, UR6, UR4, URZ ;  /* 0x00000004060472a4 */ /* 0x000fc6000f8e02ff */
[----:B------:R-:W-:Y:S01]  /*0b90*/  IMAD R3, R2, UR6, RZ ;  /* 0x0000000602037c24 */ /* 0x000fe2000f8e02ff */
[----:B-1----:R-:W-:-:S04]  /*0ba0*/  UIMAD UR4, UR4, UR5, URZ ;  /* 0x00000005040472a4 */ /* 0x002fc8000f8e02ff */
[----:B------:R-:W-:Y:S01]  /*0bb0*/  UISETP.GE.U32.AND UP0, UPT, UR4, 0x2, UPT ;  /* 0x000000020400788c */ /* 0x000fe2000bf06070 */
[----:B------:R-:W-:-:S08]  /*0bc0*/  LOP3.LUT P0, RZ, R3, R0, RZ, 0xfc, !PT ;  /* 0x0000000003ff7212 */ /* 0x000fd0000780fcff */
[----:B------:R-:W-:Y:S05]  /*0bd0*/  BRA.U !UP0, `(.L_x_19) ;  /* 0x0000000108447547 */ /* 0x000fea000b800000 */
[----:B------:R-:W0:Y:S01]  /*0be0*/  S2UR UR6, SR_CgaCtaId ;  /* 0x00000000000679c3 */ /* 0x000e220000008800 */
[----:B------:R-:W-:Y:S01]  /*0bf0*/  UMOV UR5, 0x400 ;  /* 0x0000040000057882 */ /* 0x000fe20000000000 */
[----:B------:R-:W-:Y:S01]  /*0c00*/  IMAD.IADD R0, R3, 0x1, R0 ;  /* 0x0000000103007824 */ /* 0x000fe200078e0200 */
[----:B------:R-:W-:Y:S01]  /*0c10*/  MOV R2, UR4 ;  /* 0x0000000400027c02 */ /* 0x000fe20008000f00 */
[----:B0-----:R-:W-:-:S06]  /*0c20*/  ULEA UR5, UR6, UR5, 0x18 ;  /* 0x0000000506057291 */ /* 0x001fcc000f8ec0ff */
[----:B------:R-:W-:-:S07]  /*0c30*/  LEA R3, R0, UR5, 0x2 ;  /* 0x0000000500037c11 */ /* 0x000fce000f8e10ff */
.L_x_20:
[----:B------:R-:W-:Y:S01]  /*0c40*/  SHF.R.U32.HI R7, RZ, 0x1, R2 ;  /* 0x00000001ff077819 */ /* 0x000fe20000011602 */
[----:B------:R-:W-:Y:S01]  /*0c50*/  STS [R3], R6 ;  /* 0x0000000603007388 */ /* 0x000fe20000000800 */
[----:B------:R-:W-:Y:S02]  /*0c60*/  BAR.SYNC.DEFER_BLOCKING 0x0 ;  /* 0x0000000000007b1d */ /* 0x000fe40000010000 */
[----:B------:R-:W-:Y:S02]  /*0c70*/  ISETP.GT.U32.AND P1, PT, R7, R0, PT ;  /* 0x000000000700720c */ /* 0x000fe40003f24070 */
[----:B------:R-:W-:Y:S02]  /*0c80*/  ISETP.GT.U32.AND P2, PT, R2, 0x3, PT ;  /* 0x000000030200780c */ /* 0x000fe40003f44070 */
[----:B------:R-:W-:-:S09]  /*0c90*/  MOV R2, R7 ;  /* 0x0000000700027202 */ /* 0x000fd20000000f00 */
[----:B------:R-:W-:-:S05]  /*0ca0*/  @P1 IMAD R4, R7, 0x4, R3 ;  /* 0x0000000407041824 */ /* 0x000fca00078e0203 */
[----:B------:R-:W0:Y:S02]  /*0cb0*/  @P1 LDS R5, [R4] ;  /* 0x0000000004051984 */ /* 0x000e240000000800 */
[----:B0-----:R-:W-:Y:S01]  /*0cc0*/  @P1 IMAD.IADD R6, R6, 0x1, R5 ;  /* 0x0000000106061824 */ /* 0x001fe200078e0205 */
[----:B------:R-:W-:Y:S06]  /*0cd0*/  BAR.SYNC.DEFER_BLOCKING 0x0 ;  /* 0x0000000000007b1d */ /* 0x000fec0000010000 */
[----:B------:R-:W-:Y:S05]  /*0ce0*/  @P2 BRA `(.L_x_20) ;  /* 0xfffffffc00d42947 */ /* 0x000fea000383ffff */
.L_x_19:
[----:B------:R-:W-:Y:S05]  /*0cf0*/  @P0 EXIT ;  /* 0x000000000000094d */ /* 0x000fea0003800000 */
[----:B------:R-:W0:Y:S01]  /*0d00*/  S2R R0, SR_LANEID ;  /* 0x0000000000007919 */ /* 0x000e220000000000 */
[----:B------:R-:W1:Y:S08]  /*0d10*/  REDUX.SUM UR5, R6 ;  /* 0x00000000060573c4 */ /* 0x000e70000000c000 */
[----:B------:R-:W2:Y:S01]  /*0d20*/  LDC.64 R2, c[0x0][0x380] ;  /* 0x0000e000ff027b82 */ /* 0x000ea20000000a00 */
[----:B------:R-:W-:-:S02]  /*0d30*/  VOTEU.ANY UR4, UPT, PT ;  /* 0x0000000000047886 */ /* 0x000fc400038e0100 */
[----:B------:R-:W-:Y:S01]  /*0d40*/  UFLO.U32 UR4, UR4 ;  /* 0x00000004000472bd */ /* 0x000fe200080e0000 */
[----:B-1----:R-:W-:-:S05]  /*0d50*/  MOV R5, UR5 ;  /* 0x0000000500057c02 */ /* 0x002fca0008000f00 */
[----:B0-----:R-:W-:-:S13]  /*0d60*/  ISETP.EQ.U32.AND P0, PT, R0, UR4, PT ;  /* 0x0000000400007c0c */ /* 0x001fda000bf02070 */
[----:B--2---:R-:W-:Y:S01]  /*0d70*/  @P0 REDG.E.ADD.STRONG.GPU desc[UR8][R2.64], R5 ;  /* 0x000000050200098e */ /* 0x004fe2000c12e108 */
[----:B------:R-:W-:Y:S05]  /*0d80*/  EXIT ;  /* 0x000000000000794d */ /* 0x000fea0003800000 */
.L_x_21:
        /* <DEDUP_REMOVED lines=15> */
.L_x_35:


//--------------------- .text._Z16whatisthread_sumPiS_i --------------------------
	.section	.text._Z16whatisthread_sumPiS_i,"ax",@progbits
	.align	128
        .global         _Z16whatisthread_sumPiS_i
        .type           _Z16whatisthread_sumPiS_i,@function
        .size           _Z16whatisthread_sumPiS_i,(.L_x_36 - _Z16whatisthread_sumPiS_i)
        .other          _Z16whatisthread_sumPiS_i,@"STO_CUDA_ENTRY STV_DEFAULT"
_Z16whatisthread_sumPiS_i:
.text._Z16whatisthread_sumPiS_i:
[----:B------:R-:W-:Y:S01]  /*0000*/  LDC R1, c[0x0][0x37c] ;  /* 0x0000df00ff017b82 */ /* 0x000fe20000000800 */
[----:B------:R-:W0:Y:S01]  /*0010*/  S2R R5, SR_TID.X ;  /* 0x0000000000057919 */ /* 0x000e220000002100 */
[----:B------:R-:W1:Y:S06]  /*0020*/  LDCU UR5, c[0x0][0x390] ;  /* 0x00007200ff0577ac */ /* 0x000e6c0008000800 */
[----:B------:R-:W2:Y:S01]  /*0030*/  LDC.64 R2, c[0x0][0x388] ;  /* 0x0000e200ff027b82 */ /* 0x000ea20000000a00 */
[----:B------:R-:W-:Y:S01]  /*0040*/  BSSY.RECONVERGENT B0, `(.L_x_22) ;  /* 0x0000018000007945 */ /* 0x000fe20003800200 */
[----:B------:R-:W0:Y:S01]  /*0050*/  S2R R0, SR_CTAID.X ;  /* 0x0000000000007919 */ /* 0x000e220000002500 */
[----:B------:R-:W0:Y:S01]  /*0060*/  LDCU UR8, c[0x0][0x360] ;  /* 0x00006c00ff0877ac */ /* 0x000e220008000800 */
[----:B------:R-:W-:Y:S01]  /*0070*/  IMAD.MOV.U32 R11, RZ, RZ, RZ ;  /* 0x000000ffff0b7224 */ /* 0x000fe200078e00ff */
[----:B------:R-:W3:Y:S01]  /*0080*/  LDCU.64 UR6, c[0x0][0x358] ;  /* 0x00006b00ff0677ac */ /* 0x000ee20008000a00 */
[----:B-1----:R-:W-:-:S04]  /*0090*/  USHF.R.S32.HI UR4, URZ, 0x1f, UR5 ;  /* 0x0000001fff047899 */ /* 0x002fc80008011405 */
[----:B------:R-:W-:-:S04]  /*00a0*/  ULEA.HI UR4, UR4, UR5, URZ, 0x2 ;  /* 0x0000000504047291 */ /* 0x000fc8000f8f10ff */
[----:B------:R-:W-:Y:S01]  /*00b0*/  USHF.R.S32.HI UR4, URZ, 0x2, UR4 ;  /* 0x00000002ff047899 */ /* 0x000fe20008011404 */
[----:B0-----:R-:W-:-:S04]  /*00c0*/  IMAD R5, R0, UR8, R5 ;  /* 0x0000000800057c24 */ /* 0x001fc8000f8e0205 */
[C---:B--2---:R-:W-:Y:S01]  /*00d0*/  IMAD.WIDE.U32 R2, R5.reuse, 0x4, R2 ;  /* 0x0000000405027825 */ /* 0x044fe200078e0002 */
[----:B------:R-:W-:-:S13]  /*00e0*/  ISETP.GE.AND P0, PT, R5, UR4, PT ;  /* 0x0000000405007c0c */ /* 0x000fda000bf06270 */
[----:B---3--:R-:W-:Y:S05]  /*00f0*/  @P0 BRA `(.L_x_23) ;  /* 0x0000000000300947 */ /* 0x008fea0003800000 */
[----:B------:R-:W0:Y:S01]  /*0100*/  LDC R0, c[0x0][0x370] ;  /* 0x0000dc00ff007b82 */ /* 0x000e220000000800 */
[----:B------:R-:W-:Y:S02]  /*0110*/  HFMA2 R11, -RZ, RZ, 0, 0 ;  /* 0x00000000ff0b7431 */ /* 0x000fe400000001ff */
[----:B------:R-:W-:-:S05]  /*0120*/  IMAD.MOV.U32 R13, RZ, RZ, R5 ;  /* 0x000000ffff0d7224 */ /* 0x000fca00078e0005 */
[----:B------:R-:W1:Y:S01]  /*0130*/  LDC.64 R8, c[0x0][0x380] ;  /* 0x0000e000ff087b82 */ /* 0x000e620000000a00 */
[----:B0-----:R-:W-:-:S07]  /*0140*/  IMAD R0, R0, UR8, RZ ;  /* 0x0000000800007c24 */ /* 0x001fce000f8e02ff */
.L_x_24:
[----:B-1----:R-:W-:-:S06]  /*0150*/  IMAD.WIDE R4, R13, 0x10, R8 ;  /* 0x000000100d047825 */ /* 0x002fcc00078e0208 */
[----:B------:R-:W2:Y:S01]  /*0160*/  LDG.E.128 R4, desc[UR6][R4.64] ;  /* 0x0000000604047981 */ /* 0x000ea2000c1e1d00 */
[----:B------:R-:W-:-:S04]  /*0170*/  IADD3 R13, PT, PT, R0, R13, RZ ;  /* 0x0000000d000d7210 */ /* 0x000fc80007ffe0ff */
[----:B------:R-:W-:Y:S02]  /*0180*/  ISETP.GE.AND P0, PT, R13, UR4, PT ;  /* 0x000000040d007c0c */ /* 0x000fe4000bf06270 */
[----:B--2---:R-:W-:-:S04]  /*0190*/  IADD3 R11, PT, PT, R5, R4, R11 ;  /* 0x00000004050b7210 */ /* 0x004fc80007ffe00b */
[----:B------:R-:W-:-:S07]  /*01a0*/  IADD3 R11, PT, PT, R7, R11, R6 ;  /* 0x0000000b070b7210 */ /* 0x000fce0007ffe006 */
[----:B------:R-:W-:Y:S05]  /*01b0*/  @!P0 BRA `(.L_x_24) ;  /* 0xfffffffc00e48947 */ /* 0x000fea000383ffff */
.L_x_23:
[----:B------:R-:W-:Y:S05]  /*01c0*/  BSYNC.RECONVERGENT B0 ;  /* 0x0000000000007941 */ /* 0x000fea0003800200 */
.L_x_22:
[----:B------:R-:W-:Y:S01]  /*01d0*/  STG.E desc[UR6][R2.64], R11 ;  /* 0x0000000b02007986 */ /* 0x000fe2000c101906 */
[----:B------:R-:W-:Y:S05]  /*01e0*/  EXIT ;  /* 0x000000000000794d */ /* 0x000fea0003800000 */
.L_x_25:
        /* <DEDUP_REMOVED lines=9> */
.L_x_36:


//--------------------- .text._Z16sum_kernel_blockPiS_i --------------------------
	.section	.text._Z16sum_kernel_blockPiS_i,"ax",@progbits
	.align	128
        .global         _Z16sum_kernel_blockPiS_i
        .type           _Z16sum_kernel_blockPiS_i,@function
        .size           _Z16sum_kernel_blockPiS_i,(.L_x_37 - _Z16sum_kernel_blockPiS_i)
        .other          _Z16sum_kernel_blockPiS_i,@"STO_CUDA_ENTRY STV_DEFAULT"
_Z16sum_kernel_blockPiS_i:
.text._Z16sum_kernel_blockPiS_i:
[----:B------:R-:W-:Y:S01]  /*0000*/  LDC R1, c[0x0][0x37c] ;  /* 0x0000df00ff017b82 */ /* 0x000fe20000000800 */
[----:B------:R-:W0:Y:S01]  /*0010*/  S2R R11, SR_TID.X ;  /* 0x00000000000b7919 */ /* 0x000e220000002100 */
[----:B------:R-:W1:Y:S01]  /*0020*/  LDCU UR5, c[0x0][0x390] ;  /* 0x00007200ff0577ac */ /* 0x000e620008000800 */
[----:B------:R-:W-:Y:S01]  /*0030*/  BSSY.RECONVERGENT B0, `(.L_x_26) ;  /* 0x0000018000007945 */ /* 0x000fe20003800200 */
[----:B------:R-:W-:Y:S01]  /*0040*/  IMAD.MOV.U32 R8, RZ, RZ, RZ ;  /* 0x000000ffff087224 */ /* 0x000fe200078e00ff */
[----:B------:R-:W0:Y:S01]  /*0050*/  S2R R0, SR_CTAID.X ;  /* 0x0000000000007919 */ /* 0x000e220000002500 */
[----:B------:R-:W0:Y:S01]  /*0060*/  LDCU UR6, c[0x0][0x360] ;  /* 0x00006c00ff0677ac */ /* 0x000e220008000800 */
[----:B------:R-:W2:Y:S01]  /*0070*/  S2R R10, SR_TID.Y ;  /* 0x00000000000a7919 */ /* 0x000ea20000002200 */
[----:B------:R-:W3:Y:S01]  /*0080*/  LDCU.64 UR8, c[0x0][0x358] ;  /* 0x00006b00ff0877ac */ /* 0x000ee20008000a00 */
[----:B------:R-:W4:Y:S01]  /*0090*/  S2R R13, SR_TID.Z ;  /* 0x00000000000d7919 */ /* 0x000f220000002300 */
[----:B-1----:R-:W-:-:S04]  /*00a0*/  USHF.R.S32.HI UR4, URZ, 0x1f, UR5 ;  /* 0x0000001fff047899 */ /* 0x002fc80008011405 */
[----:B------:R-:W-:-:S04]  /*00b0*/  ULEA.HI UR4, UR4, UR5, URZ, 0x2 ;  /* 0x0000000504047291 */ /* 0x000fc8000f8f10ff */
[----:B------:R-:W-:Y:S01]  /*00c0*/  USHF.R.S32.HI UR4, URZ, 0x2, UR4 ;  /* 0x00000002ff047899 */ /* 0x000fe20008011404 */
[----:B0-----:R-:W-:-:S05]  /*00d0*/  IMAD R0, R0, UR6, R11 ;  /* 0x0000000600007c24 */ /* 0x001fca000f8e020b */
[----:B------:R-:W-:-:S13]  /*00e0*/  ISETP.GE.AND P0, PT, R0, UR4, PT ;  /* 0x0000000400007c0c */ /* 0x000fda000bf06270 */
[----:B--234-:R-:W-:Y:S05]  /*00f0*/  @P0 BRA `(.L_x_27) ;  /* 0x00000000002c0947 */ /* 0x01cfea0003800000 */
[----:B------:R-:W0:Y:S01]  /*0100*/  LDC R9, c[0x0][0x370] ;  /* 0x0000dc00ff097b82 */ /* 0x000e220000000800 */
[----:B------:R-:W-:-:S07]  /*0110*/  IMAD.MOV.U32 R8, RZ, RZ, RZ ;  /* 0x000000ffff087224 */ /* 0x000fce00078e00ff */
[----:B------:R-:W1:Y:S01]  /*0120*/  LDC.64 R2, c[0x0][0x388] ;  /* 0x0000e200ff027b82 */ /* 0x000e620000000a00 */
[----:B0-----:R-:W-:-:S07]  /*0130*/  IMAD R9, R9, UR6, RZ ;  /* 0x0000000609097c24 */ /* 0x001fce000f8e02ff */
.L_x_28:
[----:B-1----:R-:W-:-:S06]  /*0140*/  IMAD.WIDE R4, R0, 0x10, R2 ;  /* 0x0000001000047825 */ /* 0x002fcc00078e0202 */
[----:B------:R-:W2:Y:S01]  /*0150*/  LDG.E.128 R4, desc[UR8][R4.64] ;  /* 0x0000000804047981 */ /* 0x000ea2000c1e1d00 */
[----:B------:R-:W-:-:S05]  /*0160*/  IMAD.IADD R0, R9, 0x1, R0 ;  /* 0x0000000109007824 */ /* 0x000fca00078e0200 */
[----:B------:R-:W-:Y:S02]  /*0170*/  ISETP.GE.AND P0, PT, R0, UR4, PT ;  /* 0x0000000400007c0c */ /* 0x000fe4000bf06270 */
[----:B--2---:R-:W-:-:S04]  /*0180*/  IADD3 R8, PT, PT, R5, R4, R8 ;  /* 0x0000000405087210 */ /* 0x004fc80007ffe008 */
[----:B------:R-:W-:-:S07]  /*0190*/  IADD3 R8, PT, PT, R7, R8, R6 ;  /* 0x0000000807087210 */ /* 0x000fce0007ffe006 */
[----:B------:R-:W-:Y:S05]  /*01a0*/  @!P0 BRA `(.L_x_28) ;  /* 0xfffffffc00e48947 */ /* 0x000fea000383ffff */
.L_x_27:
[----:B------:R-:W-:Y:S05]  /*01b0*/  BSYNC.RECONVERGENT B0 ;  /* 0x0000000000007941 */ /* 0x000fea0003800200 */
.L_x_26:
[----:B------:R-:W0:Y:S01]  /*01c0*/  LDCU UR4, c[0x0][0x364] ;  /* 0x00006c80ff0477ac */ /* 0x000e220008000800 */
        /* <DEDUP_REMOVED lines=10> */
[----:B------:R-:W-:Y:S01]  /*0270*/  IADD3 R0, PT, PT, R0, R11, RZ ;  /* 0x0000000b00007210 */ /* 0x000fe20007ffe0ff */
[----:B------:R-:W-:Y:S01]  /*0280*/  IMAD.U32 R2, RZ, RZ, UR4 ;  /* 0x00000004ff027e24 */ /* 0x000fe2000f8e00ff */
[----:B0-----:R-:W-:-:S06]  /*0290*/  ULEA UR5, UR6, UR5, 0x18 ;  /* 0x0000000506057291 */ /* 0x001fcc000f8ec0ff */
[----:B------:R-:W-:-:S07]  /*02a0*/  LEA R3, R0, UR5, 0x2 ;  /* 0x0000000500037c11 */ /* 0x000fce000f8e10ff */
.L_x_30:
        /* <DEDUP_REMOVED lines=11> */
.L_x_29:
        /* <DEDUP_REMOVED lines=10> */
.L_x_31:
        /* <DEDUP_REMOVED lines=16> */
.L_x_37:


//--------------------- .text._Z10inc_kernelPiii  --------------------------
	.section	.text._Z10inc_kernelPiii,"ax",@progbits
	.align	128
        .global         _Z10inc_kernelPiii
        .type           _Z10inc_kernelPiii,@function
        .size           _Z10inc_kernelPiii,(.L_x_38 - _Z10inc_kernelPiii)
        .other          _Z10inc_kernelPiii,@"STO_CUDA_ENTRY STV_DEFAULT"
_Z10inc_kernelPiii:
.text._Z10inc_kernelPiii:
[----:B------:R-:W-:Y:S01]  /*0000*/  LDC R1, c[0x0][0x37c] ;  /* 0x0000df00ff017b82 */ /* 0x000fe20000000800 */
[----:B------:R-:W0:Y:S01]  /*0010*/  S2R R0, SR_TID.X ;  /* 0x0000000000007919 */ /* 0x000e220000002100 */
[----:B------:R-:W0:Y:S01]  /*0020*/  LDCU UR4, c[0x0][0x360] ;  /* 0x00006c00ff0477ac */ /* 0x000e220008000800 */
[----:B------:R-:W0:Y:S01]  /*0030*/  S2R R3, SR_CTAID.X ;  /* 0x0000000000037919 */ /* 0x000e220000002500 */
[----:B------:R-:W1:Y:S01]  /*0040*/  LDCU UR8, c[0x0][0x38c] ;  /* 0x00007180ff0877ac */ /* 0x000e620008000800 */
[----:B0-----:R-:W-:-:S05]  /*0050*/  IMAD R0, R3, UR4, R0 ;  /* 0x0000000403007c24 */ /* 0x001fca000f8e0200 */
[----:B-1----:R-:W-:-:S13]  /*0060*/  ISETP.GE.U32.AND P0, PT, R0, UR8, PT ;  /* 0x0000000800007c0c */ /* 0x002fda000bf06070 */
[----:B------:R-:W-:Y:S05]  /*0070*/  @P0 EXIT ;  /* 0x000000000000094d */ /* 0x000fea0003800000 */
[----:B------:R-:W0:Y:S01]  /*0080*/  LDC.64 R4, c[0x0][0x380] ;  /* 0x0000e000ff047b82 */ /* 0x000e220000000a00 */
[----:B------:R-:W1:Y:S01]  /*0090*/  LDCU UR5, c[0x0][0x370] ;  /* 0x00006e00ff0577ac */ /* 0x000e620008000800 */
[----:B------:R-:W2:Y:S01]  /*00a0*/  LDCU.64 UR6, c[0x0][0x358] ;  /* 0x00006b00ff0677ac */ /* 0x000ea20008000a00 */
[----:B------:R-:W3:Y:S01]  /*00b0*/  LDCU UR9, c[0x0][0x388] ;  /* 0x00007100ff0977ac */ /* 0x000ee20008000800 */
[----:B-1----:R-:W-:-:S12]  /*00c0*/  UIMAD UR4, UR4, UR5, URZ ;  /* 0x00000005040472a4 */ /* 0x002fd8000f8e02ff */
.L_x_32:
[C---:B---3--:R-:W-:Y:S01]  /*00d0*/  IADD3 R7, PT, PT, R0.reuse, UR9, RZ ;  /* 0x0000000900077c10 */ /* 0x048fe2000fffe0ff */
[C---:B0-----:R-:W-:Y:S01]  /*00e0*/  IMAD.WIDE.U32 R2, R0.reuse, 0x4, R4 ;  /* 0x0000000400027825 */ /* 0x041fe200078e0004 */
[----:B------:R-:W-:-:S04]  /*00f0*/  IADD3 R0, PT, PT, R0, UR4, RZ ;  /* 0x0000000400007c10 */ /* 0x000fc8000fffe0ff */
[----:B--2---:R1:W-:Y:S01]  /*0100*/  STG.E desc[UR6][R2.64], R7 ;  /* 0x0000000702007986 */ /* 0x0043e2000c101906 */
[----:B------:R-:W-:-:S13]  /*0110*/  ISETP.GE.U32.AND P0, PT, R0, UR8, PT ;  /* 0x0000000800007c0c */ /* 0x000fda000bf06070 */
[----:B-1----:R-:W-:Y:S05]  /*0120*/  @!P0 BRA `(.L_x_32) ;  /* 0xfffffffc00e88947 */ /* 0x002fea000383ffff */
[----:B------:R-:W-:Y:S05]  /*0130*/  EXIT ;  /* 0x000000000000794d */ /* 0x000fea0003800000 */
.L_x_33:
        /* <DEDUP_REMOVED lines=12> */
.L_x_38:


//--------------------- .nv.shared._Z15reduce_sum_testPiS_i --------------------------
	.section	.nv.shared._Z15reduce_sum_testPiS_i,"aw",@nobits
	.sectionflags	@""
	.align	16
	.zero		1024


//--------------------- .nv.shared.reserved.0     --------------------------
	.section	.nv.shared.reserved.0,"aw",@nobits
	.weak		__nv_reservedSMEM_offset_0_alias
	.size		__nv_reservedSMEM_offset_0_alias, 0, 64
	.other		__nv_reservedSMEM_offset_0_alias,@"STO_CUDA_RESERVED_SHARED STV_DEFAULT"
__nv_reservedSMEM_offset_0_alias:
	.zero		0
	.zero		64


//--------------------- .nv.shared._Z20sum_kernel_block_genPiS_i --------------------------
	.section	.nv.shared._Z20sum_kernel_block_genPiS_i,"aw",@nobits
	.sectionflags	@""
	.align	16
	.zero		1024


//--------------------- .nv.shared._Z16whatisthread_sumPiS_i --------------------------
	.section	.nv.shared._Z16whatisthread_sumPiS_i,"aw",@nobits
	.sectionflags	@""
	.align	16
	.zero		1024


//--------------------- .nv.shared._Z16sum_kernel_blockPiS_i --------------------------
	.section	.nv.shared._Z16sum_kernel_blockPiS_i,"aw",@nobits
	.sectionflags	@""
	.align	16
	.zero		1024


//--------------------- .nv.shared._Z10inc_kernelPiii --------------------------
	.section	.nv.shared._Z10inc_kernelPiii,"aw",@nobits
	.sectionflags	@""
	.align	16
	.zero		1024


//--------------------- .nv.constant0._Z15reduce_sum_testPiS_i --------------------------
	.section	.nv.constant0._Z15reduce_sum_testPiS_i,"a",@progbits
	.sectionflags	@""
	.align	4
.nv.constant0._Z15reduce_sum_testPiS_i:
	.zero		916


//--------------------- .nv.constant0._Z20sum_kernel_block_genPiS_i --------------------------
	.section	.nv.constant0._Z20sum_kernel_block_genPiS_i,"a",@progbits
	.sectionflags	@""
	.align	4
.nv.constant0._Z20sum_kernel_block_genPiS_i:
	.zero		916


//--------------------- .nv.constant0._Z16whatisthread_sumPiS_i --------------------------
	.section	.nv.constant0._Z16whatisthread_sumPiS_i,"a",@progbits
	.sectionflags	@""
	.align	4
.nv.constant0._Z16whatisthread_sumPiS_i:
	.zero		916


//--------------------- .nv.constant0._Z16sum_kernel_blockPiS_i --------------------------
	.section	.nv.constant0._Z16sum_kernel_blockPiS_i,"a",@progbits
	.sectionflags	@""
	.align	4
.nv.constant0._Z16sum_kernel_blockPiS_i:
	.zero		916


//--------------------- .nv.constant0._Z10inc_kernelPiii --------------------------
	.section	.nv.constant0._Z10inc_kernelPiii,"a",@progbits
	.sectionflags	@""
	.align	4
.nv.constant0._Z10inc_kernelPiii:
	.zero		912


//--------------------- SYMBOLS --------------------------

	.type		.nv.reservedSmem.offset0,@object
	.size		.nv.reservedSmem.offset0,0x4
	.type		.nv.reservedSmem.cap,@object
	.size		.nv.reservedSmem.cap,0x4
